def attn_fwd(
    Q,
    K,
    V,
    Out,
    Lse,
    sm_scale,
    stride_qz,
    stride_qh,
    stride_qm,
    stride_qk,
    stride_kz,
    stride_kh,
    stride_kn,
    stride_kk,
    stride_vz,
    stride_vh,
    stride_vn,
    stride_vk,
    stride_oz,
    stride_oh,
    stride_om,
    stride_ok,
    seqlen_q,
    seqlen_k,
    BLOCK_M: tl.constexpr,
    BLOCK_N: tl.constexpr,
    HEAD_DIM: tl.constexpr,
    CAUSAL: tl.constexpr,
):
    start_m = tl.program_id(0)
    off_hz = tl.program_id(1)
    q_off = off_hz * stride_qh
    k_off = off_hz * stride_kh
    v_off = off_hz * stride_vh
    offs_m = start_m * BLOCK_M + tl.arange(0, BLOCK_M)
    offs_d = tl.arange(0, HEAD_DIM)
    offs_n = tl.arange(0, BLOCK_N)
    q_ptrs = Q + q_off + offs_m[:, None] * stride_qm + offs_d[None, :] * stride_qk
    k_ptrs = K + k_off + offs_d[:, None] * stride_kk + offs_n[None, :] * stride_kn
    v_ptrs = V + v_off + offs_n[:, None] * stride_vn + offs_d[None, :] * stride_vk
    m_i = tl.full([BLOCK_M], float("-inf"), dtype=tl.float32)
    l_i = tl.zeros([BLOCK_M], dtype=tl.float32) + 1.0
    acc = tl.zeros([BLOCK_M, HEAD_DIM], dtype=tl.float32)
    q = tl.load(q_ptrs)
    acc, l_i, m_i = _attn_fwd_inner(
        acc,
        l_i,
        m_i,
        q,
        k_ptrs,
        v_ptrs,
        sm_scale,
        stride_kn,
        stride_vn,
        start_m,
        seqlen_k,
        BLOCK_M,
        BLOCK_N,
        HEAD_DIM,
        CAUSAL,
    )
    acc = acc / l_i[:, None]
    lse = m_i + tl.math.log2(l_i) / 1.4426950408889634
    o_ptrs = (
        Out
        + off_hz * stride_oh
        + offs_m[:, None] * stride_om
        + offs_d[None, :] * stride_ok
    )
    tl.store(o_ptrs, acc.to(Out.dtype.element_ty))
    tl.store(Lse + off_hz * seqlen_q + offs_m, lse)

# config = {"BLOCK_M": 256, "BLOCK_N": 16, "HEAD_DIM": 64, "arch": "sm_90", "causal": false, "dtype": "bf16", "num_stages": 2, "num_warps": 16}
# arch = sm_90


// ===== COMPILED SASS (sm_90a) =====

	.target	sm_90a

	.elftype	@"ET_EXEC"


//--------------------- .note.nv.tkinfo           --------------------------
	.section	.note.nv.tkinfo,"",@"SHT_NOTE"
	.sectionflags	@"SHF_NOTE_NV_TKINFO"
	.tkinfo
        /*0018*/ 	.word	0x00000002
        /*0030*/ 	.string	""
        /*0030*/ 	.string	"ptxas"
        /*0030*/ 	.string	"Cuda compilation tools, release 13.0, V13.0.88"
        /*0030*/ 	.string	"Build cuda_13.0.r13.0/compiler.36424714_0"
        /*0030*/ 	.string	"-v  -suppress-debug-info  -lineinfo  -arch sm_90a "



//--------------------- .note.nv.cuinfo           --------------------------
	.section	.note.nv.cuinfo,"",@"SHT_NOTE"
	.sectionflags	@"SHF_NOTE_NV_CUINFO"
        /*0018*/ 	.short	0x0002
        /*001a*/ 	.short	0x005a
        /*001c*/ 	.short	0x0082
	.zero		2


//--------------------- .nv.info                  --------------------------
	.section	.nv.info,"",@"SHT_CUDA_INFO"
	.align	4


	//----- nvinfo : EIATTR_REGCOUNT
	.align		4
        /*0000*/ 	.byte	0x04, 0x2f
        /*0002*/ 	.short	(.L_2 - .L_1)
	.align		4
.L_1:
        /*0004*/ 	.word	index@(attn_fwd)
        /*0008*/ 	.word	0x00000059


	//----- nvinfo : EIATTR_FRAME_SIZE
	.align		4
.L_2:
        /*000c*/ 	.byte	0x04, 0x11
        /*000e*/ 	.short	(.L_4 - .L_3)
	.align		4
.L_3:
        /*0010*/ 	.word	index@(attn_fwd)
        /*0014*/ 	.word	0x00000000


	//----- nvinfo : EIATTR_MIN_STACK_SIZE
	.align		4
.L_4:
        /*0018*/ 	.byte	0x04, 0x12
        /*001a*/ 	.short	(.L_6 - .L_5)
	.align		4
.L_5:
        /*001c*/ 	.word	index@(attn_fwd)
        /*0020*/ 	.word	0x00000000
.L_6:


//--------------------- .nv.compat                --------------------------
	.section	.nv.compat,"",@"SHT_CUDA_COMPAT_INFO"
	.align	4
        /*0000*/ 	.byte	0x02, 0x09, 0x01, 0x00, 0x02, 0x02, 0x04, 0x00, 0x02, 0x05, 0x05, 0x00, 0x03, 0x07, 0x01, 0x01
        /*0010*/ 	.byte	0x02, 0x03, 0x00, 0x00, 0x02, 0x06, 0x01, 0x00, 0x04, 0x0b, 0x08, 0x00, 0x00, 0x00, 0x00, 0x00
        /*0020*/ 	.byte	0x00, 0x00, 0x00, 0x00


//--------------------- .nv.info.attn_fwd         --------------------------
	.section	.nv.info.attn_fwd,"",@"SHT_CUDA_INFO"
	.sectionflags	@""
	.align	4


	//----- nvinfo : EIATTR_CUDA_API_VERSION
	.align		4
        /*0000*/ 	.byte	0x04, 0x37
        /*0002*/ 	.short	(.L_8 - .L_7)
.L_7:
        /*0004*/ 	.word	0x00000082


	//----- nvinfo : EIATTR_KPARAM_INFO
	.align		4
.L_8:
        /*0008*/ 	.byte	0x04, 0x17
        /*000a*/ 	.short	(.L_10 - .L_9)
.L_9:
        /*000c*/ 	.word	0x00000000
        /*0010*/ 	.short	0x0019
        /*0012*/ 	.short	0x0080
        /*0014*/ 	.byte	0x00, 0xf4, 0x21, 0x00


	//----- nvinfo : EIATTR_KPARAM_INFO
	.align		4
.L_10:
        /*0018*/ 	.byte	0x04, 0x17
        /*001a*/ 	.short	(.L_12 - .L_11)
.L_11:
        /*001c*/ 	.word	0x00000000
        /*0020*/ 	.short	0x0018
        /*0022*/ 	.short	0x0078
        /*0024*/ 	.byte	0x00, 0xf4, 0x21, 0x00


	//----- nvinfo : EIATTR_KPARAM_INFO
	.align		4
.L_12:
        /*0028*/ 	.byte	0x04, 0x17
        /*002a*/ 	.short	(.L_14 - .L_13)
.L_13:
        /*002c*/ 	.word	0x00000000
        /*0030*/ 	.short	0x0017
        /*0032*/ 	.short	0x0070
        /*0034*/ 	.byte	0x00, 0xf0, 0x11, 0x00


	//----- nvinfo : EIATTR_KPARAM_INFO
	.align		4
.L_14:
        /*0038*/ 	.byte	0x04, 0x17
        /*003a*/ 	.short	(.L_16 - .L_15)
.L_15:
        /*003c*/ 	.word	0x00000000
        /*0040*/ 	.short	0x0016
        /*0042*/ 	.short	0x006c
        /*0044*/ 	.byte	0x00, 0xf0, 0x11, 0x00


	//----- nvinfo : EIATTR_KPARAM_INFO
	.align		4
.L_16:
        /*0048*/ 	.byte	0x04, 0x17
        /*004a*/ 	.short	(.L_18 - .L_17)
.L_17:
        /*004c*/ 	.word	0x00000000
        /*0050*/ 	.short	0x0015
        /*0052*/ 	.short	0x0068
        /*0054*/ 	.byte	0x00, 0xf0, 0x11, 0x00


	//----- nvinfo : EIATTR_KPARAM_INFO
	.align		4
.L_18:
        /*0058*/ 	.byte	0x04, 0x17
        /*005a*/ 	.short	(.L_20 - .L_19)
.L_19:
        /*005c*/ 	.word	0x00000000
        /*0060*/ 	.short	0x0014
        /*0062*/ 	.short	0x0064
        /*0064*/ 	.byte	0x00, 0xf0, 0x11, 0x00


	//----- nvinfo : EIATTR_KPARAM_INFO
	.align		4
.L_20:
        /*0068*/ 	.byte	0x04, 0x17
        /*006a*/ 	.short	(.L_22 - .L_21)
.L_21:
        /*006c*/ 	.word	0x00000000
        /*0070*/ 	.short	0x0013
        /*0072*/ 	.short	0x0060
        /*0074*/ 	.byte	0x00, 0xf0, 0x11, 0x00


	//----- nvinfo : EIATTR_KPARAM_INFO
	.align		4
.L_22:
        /*0078*/ 	.byte	0x04, 0x17
        /*007a*/ 	.short	(.L_24 - .L_23)
.L_23:
        /*007c*/ 	.word	0x00000000
        /*0080*/ 	.short	0x0012
        /*0082*/ 	.short	0x005c
        /*0084*/ 	.byte	0x00, 0xf0, 0x11, 0x00


	//----- nvinfo : EIATTR_KPARAM_INFO
	.align		4
.L_24:
        /*0088*/ 	.byte	0x04, 0x17
        /*008a*/ 	.short	(.L_26 - .L_25)
.L_25:
        /*008c*/ 	.word	0x00000000
        /*0090*/ 	.short	0x0011
        /*0092*/ 	.short	0x0058
        /*0094*/ 	.byte	0x00, 0xf0, 0x11, 0x00


	//----- nvinfo : EIATTR_KPARAM_INFO
	.align		4
.L_26:
        /*0098*/ 	.byte	0x04, 0x17
        /*009a*/ 	.short	(.L_28 - .L_27)
.L_27:
        /*009c*/ 	.word	0x00000000
        /*00a0*/ 	.short	0x0010
        /*00a2*/ 	.short	0x0054
        /*00a4*/ 	.byte	0x00, 0xf0, 0x11, 0x00


	//----- nvinfo : EIATTR_KPARAM_INFO
	.align		4
.L_28:
        /*00a8*/ 	.byte	0x04, 0x17
        /*00aa*/ 	.short	(.L_30 - .L_29)
.L_29:
        /*00ac*/ 	.word	0x00000000
        /*00b0*/ 	.short	0x000f
        /*00b2*/ 	.short	0x0050
        /*00b4*/ 	.byte	0x00, 0xf0, 0x11, 0x00


	//----- nvinfo : EIATTR_KPARAM_INFO
	.align		4
.L_30:
        /*00b8*/ 	.byte	0x04, 0x17
        /*00ba*/ 	.short	(.L_32 - .L_31)
.L_31:
        /*00bc*/ 	.word	0x00000000
        /*00c0*/ 	.short	0x000e
        /*00c2*/ 	.short	0x004c
        /*00c4*/ 	.byte	0x00, 0xf0, 0x11, 0x00


	//----- nvinfo : EIATTR_KPARAM_INFO
	.align		4
.L_32:
        /*00c8*/ 	.byte	0x04, 0x17
        /*00ca*/ 	.short	(.L_34 - .L_33)
.L_33:
        /*00cc*/ 	.word	0x00000000
        /*00d0*/ 	.short	0x000d
        /*00d2*/ 	.short	0x0048
        /*00d4*/ 	.byte	0x00, 0xf0, 0x11, 0x00


	//----- nvinfo : EIATTR_KPARAM_INFO
	.align		4
.L_34:
        /*00d8*/ 	.byte	0x04, 0x17
        /*00da*/ 	.short	(.L_36 - .L_35)
.L_35:
        /*00dc*/ 	.word	0x00000000
        /*00e0*/ 	.short	0x000c
        /*00e2*/ 	.short	0x0044
        /*00e4*/ 	.byte	0x00, 0xf0, 0x11, 0x00


	//----- nvinfo : EIATTR_KPARAM_INFO
	.align		4
.L_36:
        /*00e8*/ 	.byte	0x04, 0x17
        /*00ea*/ 	.short	(.L_38 - .L_37)
.L_37:
        /*00ec*/ 	.word	0x00000000
        /*00f0*/ 	.short	0x000b
        /*00f2*/ 	.short	0x0040
        /*00f4*/ 	.byte	0x00, 0xf0, 0x11, 0x00


	//----- nvinfo : EIATTR_KPARAM_INFO
	.align		4
.L_38:
        /*00f8*/ 	.byte	0x04, 0x17
        /*00fa*/ 	.short	(.L_40 - .L_39)
.L_39:
        /*00fc*/ 	.word	0x00000000
        /*0100*/ 	.short	0x000a
        /*0102*/ 	.short	0x003c
        /*0104*/ 	.byte	0x00, 0xf0, 0x11, 0x00


	//----- nvinfo : EIATTR_KPARAM_INFO
	.align		4
.L_40:
        /*0108*/ 	.byte	0x04, 0x17
        /*010a*/ 	.short	(.L_42 - .L_41)
.L_41:
        /*010c*/ 	.word	0x00000000
        /*0110*/ 	.short	0x0009
        /*0112*/ 	.short	0x0038
        /*0114*/ 	.byte	0x00, 0xf0, 0x11, 0x00


	//----- nvinfo : EIATTR_KPARAM_INFO
	.align		4
.L_42:
        /*0118*/ 	.byte	0x04, 0x17
        /*011a*/ 	.short	(.L_44 - .L_43)
.L_43:
        /*011c*/ 	.word	0x00000000
        /*0120*/ 	.short	0x0008
        /*0122*/ 	.short	0x0034
        /*0124*/ 	.byte	0x00, 0xf0, 0x11, 0x00


	//----- nvinfo : EIATTR_KPARAM_INFO
	.align		4
.L_44:
        /*0128*/ 	.byte	0x04, 0x17
        /*012a*/ 	.short	(.L_46 - .L_45)
.L_45:
        /*012c*/ 	.word	0x00000000
        /*0130*/ 	.short	0x0007
        /*0132*/ 	.short	0x0030
        /*0134*/ 	.byte	0x00, 0xf0, 0x11, 0x00


	//----- nvinfo : EIATTR_KPARAM_INFO
	.align		4
.L_46:
        /*0138*/ 	.byte	0x04, 0x17
        /*013a*/ 	.short	(.L_48 - .L_47)
.L_47:
        /*013c*/ 	.word	0x00000000
        /*0140*/ 	.short	0x0006
        /*0142*/ 	.short	0x002c
        /*0144*/ 	.byte	0x00, 0xf0, 0x11, 0x00


	//----- nvinfo : EIATTR_KPARAM_INFO
	.align		4
.L_48:
        /*0148*/ 	.byte	0x04, 0x17
        /*014a*/ 	.short	(.L_50 - .L_49)
.L_49:
        /*014c*/ 	.word	0x00000000
        /*0150*/ 	.short	0x0005
        /*0152*/ 	.short	0x0028
        /*0154*/ 	.byte	0x00, 0xf0, 0x11, 0x00


	//----- nvinfo : EIATTR_KPARAM_INFO
	.align		4
.L_50:
        /*0158*/ 	.byte	0x04, 0x17
        /*015a*/ 	.short	(.L_52 - .L_51)
.L_51:
        /*015c*/ 	.word	0x00000000
        /*0160*/ 	.short	0x0004
        /*0162*/ 	.short	0x0020
        /*0164*/ 	.byte	0x00, 0xf4, 0x21, 0x00


	//----- nvinfo : EIATTR_KPARAM_INFO
	.align		4
.L_52:
        /*0168*/ 	.byte	0x04, 0x17
        /*016a*/ 	.short	(.L_54 - .L_53)
.L_53:
        /*016c*/ 	.word	0x00000000
        /*0170*/ 	.short	0x0003
        /*0172*/ 	.short	0x0018
        /*0174*/ 	.byte	0x00, 0xf4, 0x21, 0x00


	//----- nvinfo : EIATTR_KPARAM_INFO
	.align		4
.L_54:
        /*0178*/ 	.byte	0x04, 0x17
        /*017a*/ 	.short	(.L_56 - .L_55)
.L_55:
        /*017c*/ 	.word	0x00000000
        /*0180*/ 	.short	0x0002
        /*0182*/ 	.short	0x0010
        /*0184*/ 	.byte	0x00, 0xf4, 0x21, 0x00


	//----- nvinfo : EIATTR_KPARAM_INFO
	.align		4
.L_56:
        /*0188*/ 	.byte	0x04, 0x17
        /*018a*/ 	.short	(.L_58 - .L_57)
.L_57:
        /*018c*/ 	.word	0x00000000
        /*0190*/ 	.short	0x0001
        /*0192*/ 	.short	0x0008
        /*0194*/ 	.byte	0x00, 0xf4, 0x21, 0x00


	//----- nvinfo : EIATTR_KPARAM_INFO
	.align		4
.L_58:
        /*0198*/ 	.byte	0x04, 0x17
        /*019a*/ 	.short	(.L_60 - .L_59)
.L_59:
        /*019c*/ 	.word	0x00000000
        /*01a0*/ 	.short	0x0000
        /*01a2*/ 	.short	0x0000
        /*01a4*/ 	.byte	0x00, 0xf4, 0x21, 0x00


	//----- nvinfo : EIATTR_SPARSE_MMA_MASK
	.align		4
.L_60:
        /*01a8*/ 	.byte	0x03, 0x50
        /*01aa*/ 	.short	0x0000


	//----- nvinfo : EIATTR_MAXREG_COUNT
	.align		4
        /*01ac*/ 	.byte	0x03, 0x1b
        /*01ae*/ 	.short	0x0080


	//----- nvinfo : EIATTR_NUM_BARRIERS
	.align		4
        /*01b0*/ 	.byte	0x02, 0x4c
        /*01b2*/ 	.byte	0x01
	.zero		1


	//----- nvinfo : EIATTR_MERCURY_ISA_VERSION
	.align		4
        /*01b4*/ 	.byte	0x03, 0x5f
        /*01b6*/ 	.short	0x0101


	//----- nvinfo : EIATTR_COOP_GROUP_MASK_REGIDS
	.align		4
        /*01b8*/ 	.byte	0x04, 0x29
        /*01ba*/ 	.short	(.L_62 - .L_61)


	//   ....[0]....
.L_61:
        /*01bc*/ 	.word	0xffffffff


	//   ....[1]....
        /*01c0*/ 	.word	0xffffffff


	//   ....[2]....
        /*01c4*/ 	.word	0xffffffff


	//   ....[3]....
        /*01c8*/ 	.word	0xffffffff


	//   ....[4]....
        /*01cc*/ 	.word	0xffffffff


	//   ....[5]....
        /*01d0*/ 	.word	0xffffffff


	//   ....[6]....
        /*01d4*/ 	.word	0xffffffff


	//   ....[7]....
        /*01d8*/ 	.word	0xffffffff


	//----- nvinfo : EIATTR_COOP_GROUP_INSTR_OFFSETS
	.align		4
.L_62:
        /*01dc*/ 	.byte	0x04, 0x28
        /*01de*/ 	.short	(.L_64 - .L_63)


	//   ....[0]....
.L_63:
        /*01e0*/ 	.word	0x00001560


	//   ....[1]....
        /*01e4*/ 	.word	0x00001590


	//   ....[2]....
        /*01e8*/ 	.word	0x000016f0


	//   ....[3]....
        /*01ec*/ 	.word	0x00001730


	//   ....[4]....
        /*01f0*/ 	.word	0x000018f0


	//   ....[5]....
        /*01f4*/ 	.word	0x00001910


	//   ....[6]....
        /*01f8*/ 	.word	0x00001ba0


	//   ....[7]....
        /*01fc*/ 	.word	0x00001bf0


	//----- nvinfo : EIATTR_EXIT_INSTR_OFFSETS
	.align		4
.L_64:
        /*0200*/ 	.byte	0x04, 0x1c
        /*0202*/ 	.short	(.L_66 - .L_65)


	//   ....[0]....
.L_65:
        /*0204*/ 	.word	0x000035f0


	//   ....[1]....
        /*0208*/ 	.word	0x00003620


	//----- nvinfo : EIATTR_REQNTID
	.align		4
.L_66:
        /*020c*/ 	.byte	0x04, 0x10
        /*020e*/ 	.short	(.L_68 - .L_67)
.L_67:
        /*0210*/ 	.word	0x00000200
        /*0214*/ 	.word	0x00000001
        /*0218*/ 	.word	0x00000001


	//----- nvinfo : EIATTR_CBANK_PARAM_SIZE
	.align		4
.L_68:
        /*021c*/ 	.byte	0x03, 0x19
        /*021e*/ 	.short	0x0088


	//----- nvinfo : EIATTR_PARAM_CBANK
	.align		4
        /*0220*/ 	.byte	0x04, 0x0a
        /*0222*/ 	.short	(.L_70 - .L_69)
	.align		4
.L_69:
        /*0224*/ 	.word	index@(.nv.constant0.attn_fwd)
        /*0228*/ 	.short	0x0210
        /*022a*/ 	.short	0x0088


	//----- nvinfo : EIATTR_SW_WAR
	.align		4
.L_70:
        /*022c*/ 	.byte	0x04, 0x36
        /*022e*/ 	.short	(.L_72 - .L_71)
.L_71:
        /*0230*/ 	.word	0x00000008
.L_72:


//--------------------- .nv.callgraph             --------------------------
	.section	.nv.callgraph,"",@"SHT_CUDA_CALLGRAPH"
	.align	4
	.sectionentsize	8
	.align		4
        /*0000*/ 	.word	0x00000000
	.align		4
        /*0004*/ 	.word	0xffffffff
	.align		4
        /*0008*/ 	.word	0x00000000
	.align		4
        /*000c*/ 	.word	0xfffffffe
	.align		4
        /*0010*/ 	.word	0x00000000
	.align		4
        /*0014*/ 	.word	0xfffffffd
	.align		4
        /*0018*/ 	.word	0x00000000
	.align		4
        /*001c*/ 	.word	0xfffffffc


//--------------------- .nv.constant4             --------------------------
	.section	.nv.constant4,"a",@progbits
	.align	8
	.align		8
.nv.constant4:
        /*0000*/ 	.dword	_$_str


//--------------------- .text.attn_fwd            --------------------------
	.section	.text.attn_fwd,"ax",@progbits
	.align	128
        .global         attn_fwd
        .type           attn_fwd,@function
        .size           attn_fwd,(.L_x_3 - attn_fwd)
        .other          attn_fwd,@"STO_CUDA_ENTRY STV_DEFAULT"
attn_fwd:
.text.attn_fwd:
[----:B------:R-:W-:Y:S01]  /*0000*/  LDC R1, c[0x0][0x28] ;  /* 0x00000a00ff017b82 */ /* 0x000fe20000000800 */
[----:B------:R-:W0:Y:S07]  /*0010*/  S2R R5, SR_TID.X ;  /* 0x0000000000057919 */ /* 0x000e2e0000002100 */
[----:B------:R-:W1:Y:S01]  /*0020*/  S2UR UR6, SR_CTAID.Y ;  /* 0x00000000000679c3 */ /* 0x000e620000002600 */
[----:B------:R-:W-:Y:S01]  /*0030*/  ULDC.64 UR4, c[0x0][0x240] ;  /* 0x0000900000047ab9 */ /* 0x000fe20000000a00 */
[----:B------:R-:W-:Y:S01]  /*0040*/  ULDC.64 UR20, c[0x0][0x208] ;  /* 0x0000820000147ab9 */ /* 0x000fe20000000a00 */
[----:B------:R-:W2:Y:S05]  /*0050*/  S2R R3, SR_CTAID.X ;  /* 0x0000000000037919 */ /* 0x000eaa0000002500 */
[----:B------:R-:W3:Y:S08]  /*0060*/  LDC R11, c[0x0][0x248] ;  /* 0x00009200ff0b7b82 */ /* 0x000ef00000000800 */
[----:B------:R-:W4:Y:S01]  /*0070*/  LDC.64 R8, c[0x0][0x210] ;  /* 0x00008400ff087b82 */ /* 0x000f220000000a00 */
[----:B-1----:R-:W-:-:S04]  /*0080*/  UIMAD UR4, UR6, UR4, URZ ;  /* 0x00000004060472a4 */ /* 0x002fc8000f8e023f */
[----:B------:R-:W-:Y:S01]  /*0090*/  USHF.L.U32 UR7, UR4, 0x1, URZ ;  /* 0x0000000104077899 */ /* 0x000fe2000800063f */
[----:B0-----:R-:W-:Y:S02]  /*00a0*/  LOP3.LUT R0, R5, 0xff, RZ, 0xc0, !PT ;  /* 0x000000ff05007812 */ /* 0x001fe400078ec0ff */
[----:B------:R-:W-:-:S03]  /*00b0*/  SHF.R.U32.HI R4, RZ, 0x8, R5 ;  /* 0x00000008ff047819 */ /* 0x000fc60000011605 */
[----:B--2---:R-:W-:Y:S01]  /*00c0*/  IMAD R0, R3, 0x100, R0 ;  /* 0x0000010003007824 */ /* 0x004fe200078e0200 */
[----:B------:R-:W-:-:S03]  /*00d0*/  SGXT.U32 R4, R4, 0x1 ;  /* 0x000000010404781a */ /* 0x000fc60000000000 */
[----:B------:R-:W-:Y:S01]  /*00e0*/  IMAD R2, R0, UR5, RZ ;  /* 0x0000000500027c24 */ /* 0x000fe2000f8e02ff */
[----:B------:R-:W-:Y:S01]  /*00f0*/  UIMAD.WIDE UR4, UR4, 0x2, URZ ;  /* 0x00000002040478a5 */ /* 0x000fe2000f8e023f */
[----:B---3--:R-:W-:Y:S02]  /*0100*/  IMAD R7, R4, R11, RZ ;  /* 0x0000000b04077224 */ /* 0x008fe400078e02ff */
[C---:B------:R-:W-:Y:S02]  /*0110*/  IMAD.SHL.U32 R3, R2.reuse, 0x2, RZ ;  /* 0x0000000202037824 */ /* 0x040fe400078e00ff */
[----:B------:R-:W-:-:S03]  /*0120*/  IMAD.HI R2, R2, 0x2, RZ ;  /* 0x0000000202027827 */ /* 0x000fc600078e02ff */
[----:B----4-:R-:W-:Y:S01]  /*0130*/  IADD3 R6, P0, P1, R3, UR7, R8 ;  /* 0x0000000703067c10 */ /* 0x010fe2000f91e008 */
[----:B------:R-:W-:-:S03]  /*0140*/  IMAD R3, R11, 0x2, R7 ;  /* 0x000000020b037824 */ /* 0x000fc600078e0207 */
[----:B------:R-:W-:Y:S01]  /*0150*/  IADD3.X R2, R2, UR5, R9, P0, P1 ;  /* 0x0000000502027c10 */ /* 0x000fe200087e2409 */
[----:B------:R-:W-:Y:S01]  /*0160*/  IMAD R9, R11, 0x2, R3 ;  /* 0x000000020b097824 */ /* 0x000fe200078e0203 */
[-C--:B------:R-:W-:Y:S02]  /*0170*/  LEA R12, P0, R7, R6.reuse, 0x1 ;  /* 0x00000006070c7211 */ /* 0x080fe400078008ff */
[----:B------:R-:W-:Y:S01]  /*0180*/  LEA R14, P1, R3, R6, 0x1 ;  /* 0x00000006030e7211 */ /* 0x000fe200078208ff */
[----:B------:R-:W-:Y:S01]  /*0190*/  IMAD R19, R11, 0x2, R9 ;  /* 0x000000020b137824 */ /* 0x000fe200078e0209 */
[----:B------:R-:W-:Y:S02]  /*01a0*/  LEA.HI.X.SX32 R13, R7, R2, 0x1, P0 ;  /* 0x00000002070d7211 */ /* 0x000fe400000f0eff */
[----:B------:R-:W-:Y:S02]  /*01b0*/  LEA R16, P0, R9, R6, 0x1 ;  /* 0x0000000609107211 */ /* 0x000fe400078008ff */
[----:B------:R-:W-:-:S02]  /*01c0*/  LEA.HI.X.SX32 R15, R3, R2, 0x1, P1 ;  /* 0x00000002030f7211 */ /* 0x000fc400008f0eff */
[----:B------:R-:W-:Y:S01]  /*01d0*/  LEA.HI.X.SX32 R17, R9, R2, 0x1, P0 ;  /* 0x0000000209117211 */ /* 0x000fe200000f0eff */
[C---:B------:R-:W-:Y:S01]  /*01e0*/  IMAD R9, R11.reuse, 0x2, R19 ;  /* 0x000000020b097824 */ /* 0x040fe200078e0213 */
[----:B------:R0:W2:Y:S03]  /*01f0*/  LDG.E.U16 R3, desc[UR20][R12.64] ;  /* 0x000000140c037981 */ /* 0x0000a6000c1e1500 */
[----:B------:R-:W-:Y:S01]  /*0200*/  IMAD R23, R11, 0x2, R9 ;  /* 0x000000020b177824 */ /* 0x000fe200078e0209 */
[----:B------:R1:W3:Y:S01]  /*0210*/  LDG.E.U16 R7, desc[UR20][R14.64] ;  /* 0x000000140e077981 */ /* 0x0002e2000c1e1500 */
[-C--:B------:R-:W-:Y:S02]  /*0220*/  LEA R18, P0, R19, R6.reuse, 0x1 ;  /* 0x0000000613127211 */ /* 0x080fe400078008ff */
[----:B------:R-:W-:Y:S01]  /*0230*/  LEA R20, P1, R9, R6, 0x1 ;  /* 0x0000000609147211 */ /* 0x000fe200078208ff */
[----:B------:R4:W5:Y:S01]  /*0240*/  LDG.E.U16 R8, desc[UR20][R16.64] ;  /* 0x0000001410087981 */ /* 0x000962000c1e1500 */
[----:B------:R-:W-:Y:S01]  /*0250*/  LEA.HI.X.SX32 R19, R19, R2, 0x1, P0 ;  /* 0x0000000213137211 */ /* 0x000fe200000f0eff */
[----:B0-----:R-:W-:-:S04]  /*0260*/  IMAD R13, R11, 0x2, R23 ;  /* 0x000000020b0d7824 */ /* 0x001fc800078e0217 */
[----:B-1----:R-:W-:Y:S01]  /*0270*/  IMAD R15, R11, 0x2, R13 ;  /* 0x000000020b0f7824 */ /* 0x002fe200078e020d */
[----:B------:R-:W-:-:S03]  /*0280*/  LEA R22, P0, R23, R6, 0x1 ;  /* 0x0000000617167211 */ /* 0x000fc600078008ff */
[----:B------:R-:W-:Y:S01]  /*0290*/  IMAD R25, R11, 0x2, R15 ;  /* 0x000000020b197824 */ /* 0x000fe200078e020f */
[-C--:B------:R-:W-:Y:S02]  /*02a0*/  LEA.HI.X.SX32 R21, R9, R2.reuse, 0x1, P1 ;  /* 0x0000000209157211 */ /* 0x080fe400008f0eff */
[----:B------:R-:W-:Y:S01]  /*02b0*/  LEA.HI.X.SX32 R23, R23, R2, 0x1, P0 ;  /* 0x0000000217177211 */ /* 0x000fe200000f0eff */
[----:B------:R-:W5:Y:S01]  /*02c0*/  LDG.E.U16 R9, desc[UR20][R18.64] ;  /* 0x0000001412097981 */ /* 0x000f62000c1e1500 */
[----:B------:R-:W-:Y:S02]  /*02d0*/  LEA R27, R11, R25, 0x1 ;  /* 0x000000190b1b7211 */ /* 0x000fe400078e08ff */
[-C--:B------:R-:W-:Y:S01]  /*02e0*/  LEA R12, P0, R13, R6.reuse, 0x1 ;  /* 0x000000060d0c7211 */ /* 0x080fe200078008ff */
[----:B------:R0:W3:Y:S01]  /*02f0*/  LDG.E.U16 R24, desc[UR20][R20.64] ;  /* 0x0000001414187981 */ /* 0x0000e2000c1e1500 */
[----:B----4-:R-:W-:Y:S02]  /*0300*/  LEA R16, P1, R25, R6, 0x1 ;  /* 0x0000000619107211 */ /* 0x010fe400078208ff */
[----:B------:R-:W-:Y:S01]  /*0310*/  LEA.HI.X.SX32 R13, R13, R2, 0x1, P0 ;  /* 0x000000020d0d7211 */ /* 0x000fe200000f0eff */
[----:B------:R1:W4:Y:S01]  /*0320*/  LDG.E.U16 R26, desc[UR20][R22.64] ;  /* 0x00000014161a7981 */ /* 0x000322000c1e1500 */
[----:B------:R-:W-:Y:S01]  /*0330*/  LEA R14, P0, R15, R6, 0x1 ;  /* 0x000000060f0e7211 */ /* 0x000fe200078008ff */
[----:B0-----:R-:W-:-:S03]  /*0340*/  IMAD R21, R11, 0x2, R27 ;  /* 0x000000020b157824 */ /* 0x001fc600078e021b */
[-C--:B------:R-:W-:Y:S01]  /*0350*/  LEA.HI.X.SX32 R15, R15, R2.reuse, 0x1, P0 ;  /* 0x000000020f0f7211 */ /* 0x080fe200000f0eff */
[----:B------:R-:W5:Y:S01]  /*0360*/  LDG.E.U16 R28, desc[UR20][R12.64] ;  /* 0x000000140c1c7981 */ /* 0x000f62000c1e1500 */
[----:B-1----:R-:W-:Y:S01]  /*0370*/  IMAD R23, R11, 0x2, R21 ;  /* 0x000000020b177824 */ /* 0x002fe200078e0215 */
[----:B------:R-:W-:Y:S02]  /*0380*/  LEA.HI.X.SX32 R17, R25, R2, 0x1, P1 ;  /* 0x0000000219117211 */ /* 0x000fe400008f0eff */
[----:B------:R-:W5:Y:S01]  /*0390*/  LDG.E.U16 R30, desc[UR20][R14.64] ;  /* 0x000000140e1e7981 */ /* 0x000f62000c1e1500 */
[----:B------:R-:W-:Y:S01]  /*03a0*/  LEA R18, P0, R27, R6, 0x1 ;  /* 0x000000061b127211 */ /* 0x000fe200078008ff */
[----:B------:R-:W-:Y:S02]  /*03b0*/  IMAD R25, R11, 0x2, R23 ;  /* 0x000000020b197824 */ /* 0x000fe400078e0217 */
[----:B------:R0:W4:Y:S01]  /*03c0*/  LDG.E.U16 R32, desc[UR20][R16.64] ;  /* 0x0000001410207981 */ /* 0x000122000c1e1500 */
[----:B------:R-:W-:Y:S01]  /*03d0*/  LEA.HI.X.SX32 R19, R27, R2, 0x1, P0 ;  /* 0x000000021b137211 */ /* 0x000fe200000f0eff */
[----:B------:R-:W-:Y:S01]  /*03e0*/  IMAD R27, R11, 0x2, R25 ;  /* 0x000000020b1b7824 */ /* 0x000fe200078e0219 */
[----:B------:R-:W-:-:S02]  /*03f0*/  LEA R20, P0, R21, R6, 0x1 ;  /* 0x0000000615147211 */ /* 0x000fc400078008ff */
[----:B------:R-:W-:Y:S01]  /*0400*/  LEA R22, P1, R25, R6, 0x1 ;  /* 0x0000000619167211 */ /* 0x000fe200078208ff */
[----:B------:R1:W5:Y:S01]  /*0410*/  LDG.E.U16 R34, desc[UR20][R18.64] ;  /* 0x0000001412227981 */ /* 0x000362000c1e1500 */
[----:B------:R-:W-:Y:S01]  /*0420*/  LEA.HI.X.SX32 R21, R21, R2, 0x1, P0 ;  /* 0x0000000215157211 */ /* 0x000fe200000f0eff */
[----:B0-----:R-:W-:Y:S01]  /*0430*/  IMAD R17, R11, 0x2, R27 ;  /* 0x000000020b117824 */ /* 0x001fe200078e021b */
[----:B------:R-:W-:-:S03]  /*0440*/  LEA R12, P0, R23, R6, 0x1 ;  /* 0x00000006170c7211 */ /* 0x000fc600078008ff */
[----:B------:R0:W5:Y:S01]  /*0450*/  LDG.E.U16 R35, desc[UR20][R20.64] ;  /* 0x0000001414237981 */ /* 0x000162000c1e1500 */
[----:B-1----:R-:W-:Y:S01]  /*0460*/  IMAD R19, R11, 0x2, R17 ;  /* 0x000000020b137824 */ /* 0x002fe200078e0211 */
[-C--:B------:R-:W-:Y:S02]  /*0470*/  LEA.HI.X.SX32 R13, R23, R2.reuse, 0x1, P0 ;  /* 0x00000002170d7211 */ /* 0x080fe400000f0eff */
[----:B------:R-:W-:Y:S01]  /*0480*/  LEA.HI.X.SX32 R23, R25, R2, 0x1, P1 ;  /* 0x0000000219177211 */ /* 0x000fe200008f0eff */
[----:B------:R-:W-:Y:S01]  /*0490*/  IMAD R25, R11, 0x2, R19 ;  /* 0x000000020b197824 */ /* 0x000fe200078e0213 */
[C---:B------:R-:W-:Y:S01]  /*04a0*/  LEA R14, P0, R27.reuse, R6, 0x1 ;  /* 0x000000061b0e7211 */ /* 0x040fe200078008ff */
[----:B------:R1:W5:Y:S03]  /*04b0*/  LDG.E.U16 R36, desc[UR20][R12.64] ;  /* 0x000000140c247981 */ /* 0x000366000c1e1500 */
[----:B------:R-:W-:Y:S01]  /*04c0*/  LEA.HI.X.SX32 R15, R27, R2, 0x1, P0 ;  /* 0x000000021b0f7211 */ /* 0x000fe200000f0eff */
[----:B------:R-:W-:Y:S01]  /*04d0*/  IMAD R27, R11, 0x2, R25 ;  /* 0x000000020b1b7824 */ /* 0x000fe200078e0219 */
[-C--:B------:R-:W-:Y:S01]  /*04e0*/  LEA R16, P0, R17, R6.reuse, 0x1 ;  /* 0x0000000611107211 */ /* 0x080fe200078008ff */
[----:B------:R1:W5:Y:S01]  /*04f0*/  LDG.E.U16 R37, desc[UR20][R22.64] ;  /* 0x0000001416257981 */ /* 0x000362000c1e1500 */
[----:B0-----:R-:W-:Y:S01]  /*0500*/  LEA R20, P1, R25, R6, 0x1 ;  /* 0x0000000619147211 */ /* 0x001fe200078208ff */
[----:B------:R-:W-:Y:S01]  /*0510*/  IMAD R29, R11, 0x2, R27 ;  /* 0x000000020b1d7824 */ /* 0x000fe200078e021b */
[----:B------:R-:W-:Y:S01]  /*0520*/  LEA.HI.X.SX32 R17, R17, R2, 0x1, P0 ;  /* 0x0000000211117211 */ /* 0x000fe200000f0eff */
[----:B------:R0:W5:Y:S01]  /*0530*/  LDG.E.U16 R38, desc[UR20][R14.64] ;  /* 0x000000140e267981 */ /* 0x000162000c1e1500 */
[----:B------:R-:W-:-:S02]  /*0540*/  LEA R18, P0, R19, R6, 0x1 ;  /* 0x0000000613127211 */ /* 0x000fc400078008ff */
[-C--:B------:R-:W-:Y:S01]  /*0550*/  LEA.HI.X.SX32 R21, R25, R2.reuse, 0x1, P1 ;  /* 0x0000000219157211 */ /* 0x080fe200008f0eff */
[----:B------:R0:W5:Y:S01]  /*0560*/  LDG.E.U16 R39, desc[UR20][R16.64] ;  /* 0x0000001410277981 */ /* 0x000162000c1e1500 */
[----:B------:R-:W-:Y:S02]  /*0570*/  LEA R25, R11, R29, 0x1 ;  /* 0x0000001d0b197211 */ /* 0x000fe400078e08ff */
[----:B------:R-:W-:Y:S01]  /*0580*/  LEA.HI.X.SX32 R19, R19, R2, 0x1, P0 ;  /* 0x0000000213137211 */ /* 0x000fe200000f0eff */
[----:B------:R0:W5:Y:S01]  /*0590*/  LDG.E.U16 R41, desc[UR20][R20.64] ;  /* 0x0000001414297981 */ /* 0x000162000c1e1500 */
[----:B-1----:R-:W-:Y:S01]  /*05a0*/  LEA R12, P0, R27, R6, 0x1 ;  /* 0x000000061b0c7211 */ /* 0x002fe200078008ff */
[----:B------:R-:W-:Y:S02]  /*05b0*/  IMAD R23, R11, 0x2, R25 ;  /* 0x000000020b177824 */ /* 0x000fe400078e0219 */
[----:B------:R1:W5:Y:S01]  /*05c0*/  LDG.E.U16 R40, desc[UR20][R18.64] ;  /* 0x0000001412287981 */ /* 0x000362000c1e1500 */
[----:B------:R-:W-:Y:S01]  /*05d0*/  LEA.HI.X.SX32 R13, R27, R2, 0x1, P0 ;  /* 0x000000021b0d7211 */ /* 0x000fe200000f0eff */
[----:B------:R-:W-:Y:S01]  /*05e0*/  IMAD R27, R11, 0x2, R23 ;  /* 0x000000020b1b7824 */ /* 0x000fe200078e0217 */
[----:B0-----:R-:W-:-:S03]  /*05f0*/  LEA R14, P0, R29, R6, 0x1 ;  /* 0x000000061d0e7211 */ /* 0x001fc600078008ff */
[----:B------:R-:W-:Y:S01]  /*0600*/  IMAD R31, R11, 0x2, R27 ;  /* 0x000000020b1f7824 */ /* 0x000fe200078e021b */
[----:B------:R-:W-:Y:S01]  /*0610*/  LEA.HI.X.SX32 R15, R29, R2, 0x1, P0 ;  /* 0x000000021d0f7211 */ /* 0x000fe200000f0eff */
[----:B------:R-:W5:Y:S02]  /*0620*/  LDG.E.U16 R42, desc[UR20][R12.64] ;  /* 0x000000140c2a7981 */ /* 0x000f64000c1e1500 */
[----:B------:R-:W-:Y:S01]  /*0630*/  IMAD R29, R11, 0x2, R31 ;  /* 0x000000020b1d7824 */ /* 0x000fe200078e021f */
[----:B------:R-:W-:Y:S01]  /*0640*/  LEA R16, P0, R27, R6, 0x1 ;  /* 0x000000061b107211 */ /* 0x000fe200078008ff */
[----:B------:R0:W5:Y:S02]  /*0650*/  LDG.E.U16 R43, desc[UR20][R14.64] ;  /* 0x000000140e2b7981 */ /* 0x000164000c1e1500 */
[----:B------:R-:W-:Y:S01]  /*0660*/  IMAD R21, R11, 0x2, R29 ;  /* 0x000000020b157824 */ /* 0x000fe200078e021d */
[----:B------:R-:W-:-:S03]  /*0670*/  LEA.HI.X.SX32 R17, R27, R2, 0x1, P0 ;  /* 0x000000021b117211 */ /* 0x000fc600000f0eff */
[----:B------:R-:W-:Y:S01]  /*0680*/  IMAD R27, R11, 0x2, R21 ;  /* 0x000000020b1b7824 */ /* 0x000fe200078e0215 */
[-C--:B-1----:R-:W-:Y:S01]  /*0690*/  LEA R18, P0, R31, R6.reuse, 0x1 ;  /* 0x000000061f127211 */ /* 0x082fe200078008ff */
[----:B------:R-:W5:Y:S02]  /*06a0*/  LDG.E.U16 R45, desc[UR20][R16.64] ;  /* 0x00000014102d7981 */ /* 0x000f64000c1e1500 */
[----:B------:R-:W-:Y:S01]  /*06b0*/  IMAD R33, R11, 0x2, R27 ;  /* 0x000000020b217824 */ /* 0x000fe200078e021b */
[----:B------:R-:W-:Y:S02]  /*06c0*/  LEA R22, P1, R23, R6, 0x1 ;  /* 0x0000000617167211 */ /* 0x000fe400078208ff */
[-C--:B------:R-:W-:Y:S01]  /*06d0*/  LEA.HI.X.SX32 R19, R31, R2.reuse, 0x1, P0 ;  /* 0x000000021f137211 */ /* 0x080fe200000f0eff */
[----:B------:R-:W-:Y:S01]  /*06e0*/  IMAD R31, R11, 0x2, R33 ;  /* 0x000000020b1f7824 */ /* 0x000fe200078e0221 */
[----:B------:R-:W-:Y:S02]  /*06f0*/  LEA.HI.X.SX32 R23, R23, R2, 0x1, P1 ;  /* 0x0000000217177211 */ /* 0x000fe400008f0eff */
[-C--:B------:R-:W-:Y:S01]  /*0700*/  LEA R20, P1, R21, R6.reuse, 0x1 ;  /* 0x0000000615147211 */ /* 0x080fe200078208ff */
[----:B0-----:R-:W-:Y:S01]  /*0710*/  IMAD R15, R11, 0x2, R31 ;  /* 0x000000020b0f7824 */ /* 0x001fe200078e021f */
[----:B------:R-:W-:Y:S01]  /*0720*/  LEA R12, P0, R27, R6, 0x1 ;  /* 0x000000061b0c7211 */ /* 0x000fe200078008ff */
[----:B------:R0:W5:Y:S01]  /*0730*/  LDG.E.U16 R44, desc[UR20][R22.64] ;  /* 0x00000014162c7981 */ /* 0x000162000c1e1500 */
[----:B------:R-:W-:-:S02]  /*0740*/  LEA.HI.X.SX32 R21, R21, R2, 0x1, P1 ;  /* 0x0000000215157211 */ /* 0x000fc400008f0eff */
[----:B------:R-:W-:Y:S01]  /*0750*/  LEA.HI.X.SX32 R13, R27, R2, 0x1, P0 ;  /* 0x000000021b0d7211 */ /* 0x000fe200000f0eff */
[----:B------:R1:W5:Y:S01]  /*0760*/  LDG.E.U16 R46, desc[UR20][R18.64] ;  /* 0x00000014122e7981 */ /* 0x000362000c1e1500 */
[-C--:B------:R-:W-:Y:S02]  /*0770*/  LEA R14, P0, R33, R6.reuse, 0x1 ;  /* 0x00000006210e7211 */ /* 0x080fe400078008ff */
[----:B------:R-:W-:Y:S01]  /*0780*/  LEA R27, R11, R15, 0x1 ;  /* 0x0000000f0b1b7211 */ /* 0x000fe200078e08ff */
[----:B------:R1:W5:Y:S01]  /*0790*/  LDG.E.U16 R47, desc[UR20][R20.64] ;  /* 0x00000014142f7981 */ /* 0x000362000c1e1500 */
[----:B0-----:R-:W-:-:S03]  /*07a0*/  LEA R22, P1, R15, R6, 0x1 ;  /* 0x000000060f167211 */ /* 0x001fc600078208ff */
[----:B------:R0:W5:Y:S01]  /*07b0*/  LDG.E.U16 R48, desc[UR20][R12.64] ;  /* 0x000000140c307981 */ /* 0x000162000c1e1500 */
[-C--:B------:R-:W-:Y:S02]  /*07c0*/  LEA.HI.X.SX32 R23, R15, R2.reuse, 0x1, P1 ;  /* 0x000000020f177211 */ /* 0x080fe400008f0eff */
[----:B------:R-:W-:Y:S02]  /*07d0*/  LEA.HI.X.SX32 R15, R33, R2, 0x1, P0 ;  /* 0x00000002210f7211 */ /* 0x000fe400000f0eff */
[----:B-1----:R-:W-:Y:S01]  /*07e0*/  LEA R18, P0, R27, R6, 0x1 ;  /* 0x000000061b127211 */ /* 0x002fe200078008ff */
[----:B------:R-:W-:Y:S01]  /*07f0*/  IMAD R17, R11, 0x2, R27 ;  /* 0x000000020b117824 */ /* 0x000fe200078e021b */
[----:B------:R1:W5:Y:S02]  /*0800*/  LDG.E.U16 R33, desc[UR20][R22.64] ;  /* 0x0000001416217981 */ /* 0x000364000c1e1500 */
[----:B------:R-:W-:Y:S02]  /*0810*/  LEA.HI.X.SX32 R19, R27, R2, 0x1, P0 ;  /* 0x000000021b137211 */ /* 0x000fe400000f0eff */
[-C--:B------:R-:W-:Y:S01]  /*0820*/  LEA R10, P0, R25, R6.reuse, 0x1 ;  /* 0x00000006190a7211 */ /* 0x080fe200078008ff */
[----:B------:R-:W-:Y:S01]  /*0830*/  IMAD R27, R11, 0x2, R17 ;  /* 0x000000020b1b7824 */ /* 0x000fe200078e0211 */
[----:B------:R-:W-:Y:S01]  /*0840*/  LEA R20, P1, R17, R6, 0x1 ;  /* 0x0000000611147211 */ /* 0x000fe200078208ff */
[----:B------:R-:W5:Y:S01]  /*0850*/  LDG.E.U16 R15, desc[UR20][R14.64] ;  /* 0x000000140e0f7981 */ /* 0x000f62000c1e1500 */
[----:B------:R-:W-:-:S02]  /*0860*/  LEA.HI.X.SX32 R11, R25, R2, 0x1, P0 ;  /* 0x00000002190b7211 */ /* 0x000fc400000f0eff */
[----:B0-----:R-:W-:Y:S01]  /*0870*/  LEA R12, P0, R29, R6, 0x1 ;  /* 0x000000061d0c7211 */ /* 0x001fe200078008ff */
[----:B------:R-:W5:Y:S01]  /*0880*/  LDG.E.U16 R19, desc[UR20][R18.64] ;  /* 0x0000001412137981 */ /* 0x000f62000c1e1500 */
[-C--:B------:R-:W-:Y:S02]  /*0890*/  LEA.HI.X.SX32 R21, R17, R2.reuse, 0x1, P1 ;  /* 0x0000000211157211 */ /* 0x080fe400008f0eff */
[----:B------:R-:W-:Y:S01]  /*08a0*/  LEA.HI.X.SX32 R13, R29, R2, 0x1, P0 ;  /* 0x000000021d0d7211 */ /* 0x000fe200000f0eff */
[----:B------:R0:W5:Y:S01]  /*08b0*/  LDG.E.U16 R11, desc[UR20][R10.64] ;  /* 0x000000140a0b7981 */ /* 0x000162000c1e1500 */
[-C--:B------:R-:W-:Y:S02]  /*08c0*/  LEA R16, P1, R31, R6.reuse, 0x1 ;  /* 0x000000061f107211 */ /* 0x080fe400078208ff */
[----:B-1----:R-:W-:Y:S01]  /*08d0*/  LEA R22, P0, R27, R6, 0x1 ;  /* 0x000000061b167211 */ /* 0x002fe200078008ff */
[----:B------:R1:W5:Y:S01]  /*08e0*/  LDG.E.U16 R20, desc[UR20][R20.64] ;  /* 0x0000001414147981 */ /* 0x000362000c1e1500 */
[----:B------:R-:W-:-:S02]  /*08f0*/  LEA.HI.X.SX32 R17, R31, R2, 0x1, P1 ;  /* 0x000000021f117211 */ /* 0x000fc400008f0eff */
[----:B------:R-:W-:Y:S01]  /*0900*/  LEA.HI.X.SX32 R23, R27, R2, 0x1, P0 ;  /* 0x000000021b177211 */ /* 0x000fe200000f0eff */
[----:B------:R1:W5:Y:S01]  /*0910*/  LDG.E.U16 R12, desc[UR20][R12.64] ;  /* 0x000000140c0c7981 */ /* 0x000362000c1e1500 */
[----:B------:R-:W1:Y:S03]  /*0920*/  S2UR UR7, SR_CgaCtaId ;  /* 0x00000000000779c3 */ /* 0x000e660000008800 */
[----:B------:R1:W5:Y:S04]  /*0930*/  LDG.E.U16 R18, desc[UR20][R16.64] ;  /* 0x0000001410127981 */ /* 0x000368000c1e1500 */
[----:B------:R-:W5:Y:S01]  /*0940*/  LDG.E.U16 R22, desc[UR20][R22.64] ;  /* 0x0000001416167981 */ /* 0x000f62000c1e1500 */
[----:B0-----:R-:W0:Y:S01]  /*0950*/  LDC R10, c[0x0][0x280] ;  /* 0x0000a000ff0a7b82 */ /* 0x001e220000000800 */
[C---:B------:R-:W-:Y:S01]  /*0960*/  IMAD.SHL.U32 R2, R5.reuse, 0x80, RZ ;  /* 0x0000008005027824 */ /* 0x040fe200078e00ff */
[----:B------:R-:W-:-:S02]  /*0970*/  LOP3.LUT R14, R5, 0x3f, RZ, 0xc0, !PT ;  /* 0x0000003f050e7812 */ /* 0x000fc400078ec0ff */
[----:B------:R-:W-:Y:S02]  /*0980*/  SHF.R.S32.HI R6, RZ, 0x8, R5 ;  /* 0x00000008ff067819 */ /* 0x000fe40000011405 */
[----:B-1----:R-:W-:Y:S01]  /*0990*/  LOP3.LUT R21, R2, 0x6000, RZ, 0xc0, !PT ;  /* 0x0000600002157812 */ /* 0x002fe200078ec0ff */
[----:B------:R-:W-:Y:S01]  /*09a0*/  UMOV UR4, 0x400 ;  /* 0x0000040000047882 */ /* 0x000fe20000000000 */
[----:B------:R-:W-:-:S03]  /*09b0*/  SGXT R2, R6, 0x1 ;  /* 0x000000010602781a */ /* 0x000fc60000000200 */
[----:B------:R-:W-:Y:S01]  /*09c0*/  IMAD R21, R14, 0x2, R21 ;  /* 0x000000020e157824 */ /* 0x000fe200078e0215 */
[----:B------:R-:W-:-:S04]  /*09d0*/  ULEA UR7, UR7, UR4, 0x18 ;  /* 0x0000000407077291 */ /* 0x000fc8000f8ec03f */
[----:B------:R-:W-:-:S04]  /*09e0*/  LOP3.LUT R2, R21, 0x90, R2, 0x78, !PT ;  /* 0x0000009015027812 */ /* 0x000fc800078e7802 */
[----:B------:R-:W-:Y:S02]  /*09f0*/  LOP3.LUT R13, R2, 0x20, RZ, 0x3c, !PT ;  /* 0x00000020020d7812 */ /* 0x000fe400078e3cff */
[----:B0-----:R-:W-:Y:S01]  /*0a00*/  ISETP.GE.AND P0, PT, R10, 0x1, PT ;  /* 0x000000010a00780c */ /* 0x001fe20003f06270 */
[----:B------:R-:W-:Y:S01]  /*0a10*/  IMAD.MOV.U32 R16, RZ, RZ, -0x800000 ;  /* 0xff800000ff107424 */ /* 0x000fe200078e00ff */
[----:B------:R-:W-:Y:S01]  /*0a20*/  CS2R R50, SRZ ;  /* 0x0000000000327805 */ /* 0x000fe2000001ff00 */
[----:B------:R-:W-:Y:S01]  /*0a30*/  IMAD.MOV.U32 R6, RZ, RZ, 0x3f800000 ;  /* 0x3f800000ff067424 */ /* 0x000fe200078e00ff */
[----:B------:R-:W-:Y:S01]  /*0a40*/  CS2R R52, SRZ ;  /* 0x0000000000347805 */ /* 0x000fe2000001ff00 */
[----:B------:R-:W-:Y:S01]  /*0a50*/  IMAD.MOV.U32 R17, RZ, RZ, 0x3f800000 ;  /* 0x3f800000ff117424 */ /* 0x000fe200078e00ff */
[----:B------:R-:W-:Y:S01]  /*0a60*/  CS2R R54, SRZ ;  /* 0x0000000000367805 */ /* 0x000fe2000001ff00 */
[----:B--2---:R0:W-:Y:S02]  /*0a70*/  STS.U16 [R2+UR7], R3 ;  /* 0x0000000302007988 */ /* 0x0041e40008000407 */
[----:B0-----:R-:W-:-:S02]  /*0a80*/  LOP3.LUT R3, R2, 0x40, RZ, 0x3c, !PT ;  /* 0x0000004002037812 */ /* 0x001fc400078e3cff */
[----:B---3--:R0:W-:Y:S02]  /*0a90*/  STS.U16 [R2+UR7+0x400], R24 ;  /* 0x0004001802007988 */ /* 0x0081e40008000407 */
[----:B0-----:R-:W-:Y:S02]  /*0aa0*/  CS2R R24, SRZ ;  /* 0x0000000000187805 */ /* 0x001fe4000001ff00 */
[----:B----4-:R-:W-:Y:S04]  /*0ab0*/  STS.U16 [R2+UR7+0x800], R32 ;  /* 0x0008002002007988 */ /* 0x010fe80008000407 */
[----:B-----5:R-:W-:Y:S04]  /*0ac0*/  STS.U16 [R2+UR7+0xc00], R37 ;  /* 0x000c002502007988 */ /* 0x020fe80008000407 */
[----:B------:R-:W-:Y:S04]  /*0ad0*/  STS.U16 [R2+UR7+0x1000], R41 ;  /* 0x0010002902007988 */ /* 0x000fe80008000407 */
[----:B------:R-:W-:Y:S04]  /*0ae0*/  STS.U16 [R2+UR7+0x1400], R44 ;  /* 0x0014002c02007988 */ /* 0x000fe80008000407 */
[----:B------:R-:W-:Y:S04]  /*0af0*/  STS.U16 [R2+UR7+0x1800], R47 ;  /* 0x0018002f02007988 */ /* 0x000fe80008000407 */
[----:B------:R-:W-:Y:S04]  /*0b00*/  STS.U16 [R2+UR7+0x1c00], R33 ;  /* 0x001c002102007988 */ /* 0x000fe80008000407 */
[----:B------:R0:W-:Y:S04]  /*0b10*/  STS.U16 [R13+UR7+0x100], R7 ;  /* 0x000100070d007988 */ /* 0x0001e80008000407 */
[----:B------:R1:W-:Y:S01]  /*0b20*/  STS.U16 [R13+UR7+0x500], R26 ;  /* 0x0005001a0d007988 */ /* 0x0003e20008000407 */
[----:B0-----:R-:W-:-:S03]  /*0b30*/  LOP3.LUT R7, R2, 0x60, RZ, 0x3c, !PT ;  /* 0x0000006002077812 */ /* 0x001fc600078e3cff */
[----:B------:R-:W-:Y:S04]  /*0b40*/  STS.U16 [R13+UR7+0x900], R34 ;  /* 0x000900220d007988 */ /* 0x000fe80008000407 */
[----:B------:R-:W-:Y:S04]  /*0b50*/  STS.U16 [R13+UR7+0xd00], R38 ;  /* 0x000d00260d007988 */ /* 0x000fe80008000407 */
[----:B------:R-:W-:Y:S04]  /*0b60*/  STS.U16 [R13+UR7+0x1100], R42 ;  /* 0x0011002a0d007988 */ /* 0x000fe80008000407 */
[----:B------:R-:W-:Y:S04]  /*0b70*/  STS.U16 [R13+UR7+0x1500], R45 ;  /* 0x0015002d0d007988 */ /* 0x000fe80008000407 */
[----:B------:R-:W-:Y:S04]  /*0b80*/  STS.U16 [R13+UR7+0x1900], R48 ;  /* 0x001900300d007988 */ /* 0x000fe80008000407 */
[----:B------:R-:W-:Y:S04]  /*0b90*/  STS.U16 [R13+UR7+0x1d00], R19 ;  /* 0x001d00130d007988 */ /* 0x000fe80008000407 */
[----:B------:R-:W-:Y:S04]  /*0ba0*/  STS.U16 [R3+UR7+0x200], R8 ;  /* 0x0002000803007988 */ /* 0x000fe80008000407 */
[----:B------:R0:W-:Y:S04]  /*0bb0*/  STS.U16 [R3+UR7+0x600], R28 ;  /* 0x0006001c03007988 */ /* 0x0001e80008000407 */
[----:B------:R-:W-:Y:S04]  /*0bc0*/  STS.U16 [R3+UR7+0xa00], R35 ;  /* 0x000a002303007988 */ /* 0x000fe80008000407 */
[----:B------:R-:W-:Y:S04]  /*0bd0*/  STS.U16 [R3+UR7+0xe00], R39 ;  /* 0x000e002703007988 */ /* 0x000fe80008000407 */
[----:B------:R-:W-:Y:S04]  /*0be0*/  STS.U16 [R3+UR7+0x1200], R43 ;  /* 0x0012002b03007988 */ /* 0x000fe80008000407 */
[----:B------:R-:W-:Y:S04]  /*0bf0*/  STS.U16 [R3+UR7+0x1600], R46 ;  /* 0x0016002e03007988 */ /* 0x000fe80008000407 */
[----:B------:R-:W-:Y:S04]  /*0c00*/  STS.U16 [R3+UR7+0x1a00], R15 ;  /* 0x001a000f03007988 */ /* 0x000fe80008000407 */
[----:B------:R2:W-:Y:S01]  /*0c10*/  STS.U16 [R3+UR7+0x1e00], R20 ;  /* 0x001e001403007988 */ /* 0x0005e20008000407 */
[----:B-1----:R-:W-:-:S03]  /*0c20*/  CS2R R26, SRZ ;  /* 0x00000000001a7805 */ /* 0x002fc6000001ff00 */
[----:B------:R-:W-:Y:S01]  /*0c30*/  STS.U16 [R7+UR7+0x300], R9 ;  /* 0x0003000907007988 */ /* 0x000fe20008000407 */
[----:B0-----:R-:W-:-:S03]  /*0c40*/  CS2R R28, SRZ ;  /* 0x00000000001c7805 */ /* 0x001fc6000001ff00 */
[----:B------:R0:W-:Y:S01]  /*0c50*/  STS.U16 [R7+UR7+0x700], R30 ;  /* 0x0007001e07007988 */ /* 0x0001e20008000407 */
[----:B------:R-:W-:-:S03]  /*0c60*/  CS2R R32, SRZ ;  /* 0x0000000000207805 */ /* 0x000fc6000001ff00 */
[----:B------:R1:W-:Y:S01]  /*0c70*/  STS.U16 [R7+UR7+0xb00], R36 ;  /* 0x000b002407007988 */ /* 0x0003e20008000407 */
[----:B--2---:R-:W-:-:S03]  /*0c80*/  IMAD.MOV.U32 R3, RZ, RZ, -0x800000 ;  /* 0xff800000ff037424 */ /* 0x004fc600078e00ff */
[----:B------:R2:W-:Y:S01]  /*0c90*/  STS.U16 [R7+UR7+0xf00], R40 ;  /* 0x000f002807007988 */ /* 0x0005e20008000407 */
[----:B------:R-:W-:-:S03]  /*0ca0*/  CS2R R34, SRZ ;  /* 0x0000000000227805 */ /* 0x000fc6000001ff00 */
[----:B------:R3:W-:Y:S01]  /*0cb0*/  STS.U16 [R7+UR7+0x1300], R11 ;  /* 0x0013000b07007988 */ /* 0x0007e20008000407 */
[----:B0-----:R-:W-:-:S03]  /*0cc0*/  CS2R R30, SRZ ;  /* 0x00000000001e7805 */ /* 0x001fc6000001ff00 */
[----:B------:R0:W-:Y:S01]  /*0cd0*/  STS.U16 [R7+UR7+0x1700], R12 ;  /* 0x0017000c07007988 */ /* 0x0001e20008000407 */
[----:B-1----:R-:W-:-:S03]  /*0ce0*/  CS2R R36, SRZ ;  /* 0x0000000000247805 */ /* 0x002fc6000001ff00 */
[----:B------:R0:W-:Y:S01]  /*0cf0*/  STS.U16 [R7+UR7+0x1b00], R18 ;  /* 0x001b001207007988 */ /* 0x0001e20008000407 */
[----:B------:R-:W-:-:S03]  /*0d00*/  CS2R R38, SRZ ;  /* 0x0000000000267805 */ /* 0x000fc6000001ff00 */
[----:B------:R0:W-:Y:S01]  /*0d10*/  STS.U16 [R7+UR7+0x1f00], R22 ;  /* 0x001f001607007988 */ /* 0x0001e20008000407 */
[----:B--2---:R-:W-:Y:S02]  /*0d20*/  CS2R R40, SRZ ;  /* 0x0000000000287805 */ /* 0x004fe4000001ff00 */
[----:B------:R-:W-:Y:S02]  /*0d30*/  CS2R R42, SRZ ;  /* 0x00000000002a7805 */ /* 0x000fe4000001ff00 */
[----:B------:R-:W-:Y:S02]  /*0d40*/  CS2R R44, SRZ ;  /* 0x00000000002c7805 */ /* 0x000fe4000001ff00 */
[----:B------:R-:W-:Y:S02]  /*0d50*/  CS2R R46, SRZ ;  /* 0x00000000002e7805 */ /* 0x000fe4000001ff00 */
[----:B------:R-:W-:Y:S02]  /*0d60*/  CS2R R48, SRZ ;  /* 0x0000000000307805 */ /* 0x000fe4000001ff00 */
[C---:B---3--:R-:W-:Y:S01]  /*0d70*/  LOP3.LUT R11, R5.reuse, 0x1ff, RZ, 0xc0, !PT ;  /* 0x000001ff050b7812 */ /* 0x048fe200078ec0ff */
[----:B------:R-:W-:Y:S01]  /*0d80*/  IMAD.SHL.U32 R2, R5, 0x2, RZ ;  /* 0x0000000205027824 */ /* 0x000fe200078e00ff */
[----:B0-----:R-:W-:Y:S06]  /*0d90*/  @!P0 BRA `(.L_x_0) ;  /* 0x0000000c00a88947 */ /* 0x001fec0003800000 */
[----:B------:R-:W0:Y:S01]  /*0da0*/  LDC.64 R6, c[0x0][0x260] ;  /* 0x00009800ff067b82 */ /* 0x000e220000000a00 */
[----:B------:R-:W-:Y:S01]  /*0db0*/  LOP3.LUT R12, R5, 0xf, RZ, 0xc0, !PT ;  /* 0x0000000f050c7812 */ /* 0x000fe200078ec0ff */
[----:B------:R-:W-:Y:S01]  /*0dc0*/  ULDC UR4, c[0x0][0x258] ;  /* 0x0000960000047ab9 */ /* 0x000fe20000000800 */
[----:B------:R-:W-:Y:S01]  /*0dd0*/  SHF.R.U32.HI R3, RZ, 0x5, R5 ;  /* 0x00000005ff037819 */ /* 0x000fe20000011605 */
[----:B------:R-:W-:Y:S01]  /*0de0*/  IMAD R14, R14, UR4, RZ ;  /* 0x000000040e0e7c24 */ /* 0x000fe2000f8e02ff */
[----:B------:R-:W-:Y:S01]  /*0df0*/  ULDC.64 UR8, c[0x0][0x220] ;  /* 0x0000880000087ab9 */ /* 0x000fe20000000a00 */
[----:B------:R-:W-:Y:S01]  /*0e00*/  ULDC.64 UR4, c[0x0][0x218] ;  /* 0x0000860000047ab9 */ /* 0x000fe20000000a00 */
[----:B------:R-:W-:Y:S01]  /*0e10*/  R2UR UR22, R3 ;  /* 0x00000000031672ca */ /* 0x000fe200000e0000 */
[----:B------:R-:W1:Y:S01]  /*0e20*/  LDC.64 R8, c[0x0][0x250] ;  /* 0x00009400ff087b82 */ /* 0x000e620000000a00 */
[----:B------:R-:W-:Y:S01]  /*0e30*/  IMAD.SHL.U32 R18, R11, 0x2, RZ ;  /* 0x000000020b127824 */ /* 0x000fe200078e00ff */
[----:B------:R-:W-:Y:S01]  /*0e40*/  MOV R23, RZ ;  /* 0x000000ff00177202 */ /* 0x000fe20000000f00 */
[----:B------:R-:W-:Y:S01]  /*0e50*/  IMAD.MOV.U32 R71, RZ, RZ, -0x800000 ;  /* 0xff800000ff477424 */ /* 0x000fe200078e00ff */
[----:B------:R-:W-:Y:S01]  /*0e60*/  CS2R R24, SRZ ;  /* 0x0000000000187805 */ /* 0x000fe2000001ff00 */
[----:B------:R-:W-:Y:S01]  /*0e70*/  IMAD.MOV.U32 R65, RZ, RZ, RZ ;  /* 0x000000ffff417224 */ /* 0x000fe200078e00ff */
[----:B------:R-:W-:Y:S01]  /*0e80*/  CS2R R26, SRZ ;  /* 0x00000000001a7805 */ /* 0x000fe2000001ff00 */
[----:B------:R-:W-:Y:S01]  /*0e90*/  IMAD.MOV.U32 R64, RZ, RZ, -0x800000 ;  /* 0xff800000ff407424 */ /* 0x000fe200078e00ff */
[----:B------:R-:W2:Y:S01]  /*0ea0*/  LDC R20, c[0x0][0x268] ;  /* 0x00009a00ff147b82 */ /* 0x000ea20000000800 */
[----:B------:R-:W-:-:S02]  /*0eb0*/  CS2R R28, SRZ ;  /* 0x00000000001c7805 */ /* 0x000fc4000001ff00 */
[----:B------:R-:W-:Y:S02]  /*0ec0*/  CS2R R30, SRZ ;  /* 0x00000000001e7805 */ /* 0x000fe4000001ff00 */
[----:B------:R-:W-:Y:S02]  /*0ed0*/  CS2R R32, SRZ ;  /* 0x0000000000207805 */ /* 0x000fe4000001ff00 */
[----:B------:R-:W-:Y:S02]  /*0ee0*/  CS2R R34, SRZ ;  /* 0x0000000000227805 */ /* 0x000fe4000001ff00 */
[----:B------:R-:W-:Y:S02]  /*0ef0*/  CS2R R36, SRZ ;  /* 0x0000000000247805 */ /* 0x000fe4000001ff00 */
[----:B------:R-:W-:Y:S02]  /*0f00*/  CS2R R38, SRZ ;  /* 0x0000000000267805 */ /* 0x000fe4000001ff00 */
[----:B------:R-:W-:Y:S01]  /*0f10*/  CS2R R40, SRZ ;  /* 0x0000000000287805 */ /* 0x000fe2000001ff00 */
[----:B0-----:R-:W-:Y:S01]  /*0f20*/  IMAD R6, R6, UR6, RZ ;  /* 0x0000000606067c24 */ /* 0x001fe2000f8e02ff */
[----:B------:R-:W-:Y:S01]  /*0f30*/  CS2R R42, SRZ ;  /* 0x00000000002a7805 */ /* 0x000fe2000001ff00 */
[----:B------:R-:W-:Y:S01]  /*0f40*/  IMAD R15, R12, R7, RZ ;  /* 0x000000070c0f7224 */ /* 0x000fe200078e02ff */
[----:B------:R-:W-:Y:S01]  /*0f50*/  SHF.L.U32 R12, R14, 0x1, RZ ;  /* 0x000000010e0c7819 */ /* 0x000fe200000006ff */
[----:B------:R-:W-:Y:S01]  /*0f60*/  IMAD.SHL.U32 R13, R6, 0x2, RZ ;  /* 0x00000002060d7824 */ /* 0x000fe200078e00ff */
[----:B------:R-:W-:Y:S01]  /*0f70*/  CS2R R44, SRZ ;  /* 0x00000000002c7805 */ /* 0x000fe2000001ff00 */
[----:B------:R-:W-:Y:S01]  /*0f80*/  IMAD.SHL.U32 R16, R15, 0x2, RZ ;  /* 0x000000020f107824 */ /* 0x000fe200078e00ff */
[----:B------:R-:W-:Y:S01]  /*0f90*/  CS2R R46, SRZ ;  /* 0x00000000002e7805 */ /* 0x000fe2000001ff00 */
[----:B-1----:R-:W-:Y:S01]  /*0fa0*/  IMAD R8, R8, UR6, RZ ;  /* 0x0000000608087c24 */ /* 0x002fe2000f8e02ff */
[----:B------:R-:W-:Y:S01]  /*0fb0*/  CS2R R48, SRZ ;  /* 0x0000000000307805 */ /* 0x000fe2000001ff00 */
[----:B------:R-:W-:Y:S01]  /*0fc0*/  IMAD.HI R6, R6, 0x2, RZ ;  /* 0x0000000206067827 */ /* 0x000fe200078e02ff */
[----:B------:R-:W-:-:S02]  /*0fd0*/  IADD3 R21, P2, P3, R16, UR8, R13 ;  /* 0x0000000810157c10 */ /* 0x000fc4000fb5e00d */
[----:B------:R-:W-:Y:S02]  /*0fe0*/  CS2R R50, SRZ ;  /* 0x0000000000327805 */ /* 0x000fe4000001ff00 */
[----:B------:R-:W-:Y:S01]  /*0ff0*/  SHF.R.U32.HI R16, RZ, 0x6, R5 ;  /* 0x00000006ff107819 */ /* 0x000fe20000011605 */
[----:B------:R-:W-:Y:S01]  /*1000*/  IMAD.SHL.U32 R3, R8, 0x2, RZ ;  /* 0x0000000208037824 */ /* 0x000fe200078e00ff */
[----:B------:R-:W-:Y:S01]  /*1010*/  CS2R R52, SRZ ;  /* 0x0000000000347805 */ /* 0x000fe2000001ff00 */
[----:B------:R-:W-:Y:S01]  /*1020*/  IMAD.HI R13, R14, 0x2, RZ ;  /* 0x000000020e0d7827 */ /* 0x000fe200078e02ff */
[----:B------:R-:W-:Y:S02]  /*1030*/  SGXT.U32 R16, R16, 0x3 ;  /* 0x000000031010781a */ /* 0x000fe40000000000 */
[----:B------:R-:W-:Y:S02]  /*1040*/  CS2R R54, SRZ ;  /* 0x0000000000367805 */ /* 0x000fe4000001ff00 */
[----:B------:R-:W-:Y:S01]  /*1050*/  IADD3 R22, P0, P1, R12, UR4, R3 ;  /* 0x000000040c167c10 */ /* 0x000fe2000f91e003 */
[----:B------:R-:W-:Y:S01]  /*1060*/  IMAD.HI R15, R15, 0x2, RZ ;  /* 0x000000020f0f7827 */ /* 0x000fe200078e02ff */
[----:B------:R-:W-:Y:S01]  /*1070*/  SHF.R.U32.HI R3, RZ, 0x4, R5 ;  /* 0x00000004ff037819 */ /* 0x000fe20000011605 */
[----:B------:R-:W-:Y:S01]  /*1080*/  UMOV UR4, URZ ;  /* 0x0000003f00047c82 */ /* 0x000fe20008000000 */
[----:B------:R-:W-:Y:S01]  /*1090*/  LOP3.LUT R12, R5, 0x1c0, RZ, 0xc0, !PT ;  /* 0x000001c0050c7812 */ /* 0x000fe200078ec0ff */
[----:B------:R-:W-:Y:S01]  /*10a0*/  IMAD R16, R16, R9, RZ ;  /* 0x0000000910107224 */ /* 0x000fe200078e02ff */
[----:B------:R-:W-:Y:S01]  /*10b0*/  SGXT.U32 R3, R3, 0x5 ;  /* 0x000000050303781a */ /* 0x000fe20000000000 */
[----:B------:R-:W-:Y:S01]  /*10c0*/  ULDC UR23, c[0x0][0x238] ;  /* 0x00008e0000177ab9 */ /* 0x000fe20000000800 */
[----:B------:R-:W-:Y:S01]  /*10d0*/  SHF.R.U32.HI R19, RZ, 0x2, R12 ;  /* 0x00000002ff137819 */ /* 0x000fe2000001160c */
[----:B------:R-:W-:-:S03]  /*10e0*/  IMAD.HI R12, R8, 0x2, RZ ;  /* 0x00000002080c7827 */ /* 0x000fc600078e02ff */
[----:B------:R-:W-:Y:S01]  /*10f0*/  LOP3.LUT R8, R18, R19, RZ, 0x3c, !PT ;  /* 0x0000001312087212 */ /* 0x000fe200078e3cff */
[----:B--2---:R-:W-:Y:S01]  /*1100*/  IMAD R17, R3, R20, RZ ;  /* 0x0000001403117224 */ /* 0x004fe200078e02ff */
[----:B------:R-:W-:Y:S01]  /*1110*/  IADD3.X R19, R13, UR5, R12, P0, P1 ;  /* 0x000000050d137c10 */ /* 0x000fe200087e240c */
[----:B------:R-:W-:Y:S01]  /*1120*/  IMAD R3, R9, 0x8, R16 ;  /* 0x0000000809037824 */ /* 0x000fe200078e0210 */
[----:B------:R-:W-:Y:S01]  /*1130*/  IADD3.X R13, R15, UR9, R6, P2, P3 ;  /* 0x000000090f0d7c10 */ /* 0x000fe200097e6406 */
[----:B------:R-:W-:Y:S01]  /*1140*/  IMAD R6, R20, 0x20, R17 ;  /* 0x0000002014067824 */ /* 0x000fe200078e0211 */
[-C--:B------:R-:W-:Y:S01]  /*1150*/  LEA R20, P0, R16, R22.reuse, 0x1 ;  /* 0x0000001610147211 */ /* 0x080fe200078008ff */
[----:B------:R-:W-:Y:S01]  /*1160*/  UIADD3 UR5, UR7, 0x8000, URZ ;  /* 0x0000800007057890 */ /* 0x000fe2000fffe03f */
[----:B------:R-:W-:Y:S02]  /*1170*/  LEA R18, P1, R3, R22, 0x1 ;  /* 0x0000001603127211 */ /* 0x000fe400078208ff */
[-C--:B------:R-:W-:Y:S01]  /*1180*/  LEA R14, P2, R17, R21.reuse, 0x1 ;  /* 0x00000015110e7211 */ /* 0x080fe200078408ff */
[----:B------:R-:W-:Y:S01]  /*1190*/  USHF.R.U32.HI UR5, URZ, 0x4, UR5 ;  /* 0x000000043f057899 */ /* 0x000fe20008011605 */
[----:B------:R-:W-:-:S02]  /*11a0*/  LEA R12, P3, R6, R21, 0x1 ;  /* 0x00000015060c7211 */ /* 0x000fc400078608ff */
[-C--:B------:R-:W-:Y:S01]  /*11b0*/  LEA.HI.X.SX32 R21, R16, R19.reuse, 0x1, P0 ;  /* 0x0000001310157211 */ /* 0x080fe200000f0eff */
[----:B------:R-:W-:Y:S01]  /*11c0*/  USGXT.U32 UR18, UR5, 0xe ;  /* 0x0000000e0512789a */ /* 0x000fe20008000000 */
[----:B------:R-:W-:Y:S02]  /*11d0*/  LEA.HI.X.SX32 R19, R3, R19, 0x1, P1 ;  /* 0x0000001303137211 */ /* 0x000fe400008f0eff */
[----:B------:R-:W-:Y:S01]  /*11e0*/  SHF.R.S32.HI R3, RZ, 0x6, R5 ;  /* 0x00000006ff037819 */ /* 0x000fe20000011405 */
[----:B------:R-:W-:Y:S01]  /*11f0*/  UIADD3 UR10, UP0, UR18, 0x2, URZ ;  /* 0x00000002120a7890 */ /* 0x000fe2000ff1e03f */
[-C--:B------:R-:W-:Y:S01]  /*1200*/  LEA.HI.X.SX32 R15, R17, R13.reuse, 0x1, P2 ;  /* 0x0000000d110f7211 */ /* 0x080fe200010f0eff */
[----:B------:R-:W-:Y:S01]  /*1210*/  IMAD.MOV.U32 R17, RZ, RZ, 0x3f800000 ;  /* 0x3f800000ff117424 */ /* 0x000fe200078e00ff */
[----:B------:R-:W-:Y:S01]  /*1220*/  SGXT R3, R3, 0x1 ;  /* 0x000000010303781a */ /* 0x000fe20000000200 */
[----:B------:R-:W-:Y:S01]  /*1230*/  UIADD3.X UR11, UR4, 0x40000040, URZ, UP0, !UPT ;  /* 0x40000040040b7890 */ /* 0x000fe200087fe43f */
[----:B------:R-:W-:Y:S01]  /*1240*/  LEA.HI.X.SX32 R13, R6, R13, 0x1, P3 ;  /* 0x0000000d060d7211 */ /* 0x000fe200018f0eff */
[----:B------:R-:W-:Y:S01]  /*1250*/  IMAD.MOV.U32 R6, RZ, RZ, 0x3f800000 ;  /* 0x3f800000ff067424 */ /* 0x000fe200078e00ff */
[----:B------:R-:W-:Y:S01]  /*1260*/  LOP3.LUT R3, R3, 0x90, RZ, 0xc0, !PT ;  /* 0x0000009003037812 */ /* 0x000fe200078ec0ff */
[----:B------:R-:W-:-:S02]  /*1270*/  UIADD3.64 UR26, UR10, 0x2, URZ ;  /* 0x000000020a1a7897 */ /* 0x000fc4000fffe03f */
[----:B------:R-:W-:Y:S01]  /*1280*/  UIADD3.64 UR14, UR10, 0x4, URZ ;  /* 0x000000040a0e7897 */ /* 0x000fe2000fffe03f */
[----:B------:R-:W-:-:S11]  /*1290*/  LOP3.LUT R22, R3, 0x37e, R2, 0x78, !PT ;  /* 0x0000037e03167812 */ /* 0x000fd600078e7802 */
.L_x_1:
[----:B------:R-:W-:-:S04]  /*12a0*/  IMAD.WIDE R56, R23, 0x2, R20 ;  /* 0x0000000217387825 */ /* 0x000fc800078e0214 */
[----:B------:R-:W-:Y:S02]  /*12b0*/  IMAD.WIDE R58, R23, 0x2, R18 ;  /* 0x00000002173a7825 */ /* 0x000fe400078e0212 */
[----:B------:R-:W2:Y:S04]  /*12c0*/  LDG.E.U16 R57, desc[UR20][R56.64] ;  /* 0x0000001438397981 */ /* 0x000ea8000c1e1500 */
[----:B------:R-:W3:Y:S01]  /*12d0*/  LDG.E.U16 R59, desc[UR20][R58.64] ;  /* 0x000000143a3b7981 */ /* 0x000ee2000c1e1500 */
[C---:B------:R-:W-:Y:S01]  /*12e0*/  IMAD.WIDE R66, R65.reuse, 0x2, R14 ;  /* 0x0000000241427825 */ /* 0x040fe200078e020e */
[----:B------:R-:W-:Y:S01]  /*12f0*/  BAR.SYNC.DEFER_BLOCKING 0x0 ;  /* 0x0000000000007b1d */ /* 0x000fe20000010000 */
[----:B------:R-:W-:Y:S02]  /*1300*/  USHF.L.U32 UR5, UR22, 0x7, URZ ;  /* 0x0000000716057899 */ /* 0x000fe4000800063f */
[----:B------:R-:W-:-:S02]  /*1310*/  IMAD.WIDE R68, R65, 0x2, R12 ;  /* 0x0000000241447825 */ /* 0x000fc400078e020c */
[----:B------:R-:W-:-:S04]  /*1320*/  ULOP3.LUT UR5, UR5, 0x600, URZ, 0xc0, !UPT ;  /* 0x0000060005057892 */ /* 0x000fc8000f8ec03f */
[----:B------:R-:W-:-:S04]  /*1330*/  ULEA.HI UR5, UR7, UR5, URZ, 0x1c ;  /* 0x0000000507057291 */ /* 0x000fc8000f8fe03f */
[----:B------:R-:W-:Y:S01]  /*1340*/  ULOP3.LUT UR16, UR5, 0x3fff, URZ, 0xc0, !UPT ;  /* 0x00003fff05107892 */ /* 0x000fe2000f8ec03f */
[----:B------:R-:W-:Y:S01]  /*1350*/  UMOV UR19, 0x40000040 ;  /* 0x4000004000137882 */ /* 0x000fe20000000000 */
[----:B------:R-:W-:Y:S02]  /*1360*/  UMOV UR17, 0x40000040 ;  /* 0x4000004000117882 */ /* 0x000fe40000000000 */
[----:B------:R-:W-:Y:S01]  /*1370*/  UIADD3 UR8, UP0, UR16, 0x80, URZ ;  /* 0x0000008010087890 */ /* 0x000fe2000ff1e03f */
[----:B------:R-:W-:-:S03]  /*1380*/  UMOV UR5, URZ ;  /* 0x0000003f00057c82 */ /* 0x000fc60008000000 */
[----:B------:R-:W-:-:S04]  /*1390*/  UIADD3.X UR9, UR5, 0x40000040, URZ, UP0, !UPT ;  /* 0x4000004005097890 */ /* 0x000fc800087fe43f */
[----:B------:R-:W-:Y:S02]  /*13a0*/  UIADD3.64 UR24, UR8, 0x80, URZ ;  /* 0x0000008008187897 */ /* 0x000fe4000fffe03f */
[----:B------:R-:W-:Y:S01]  /*13b0*/  UIADD3.64 UR12, UR8, 0x100, URZ ;  /* 0x00000100080c7897 */ /* 0x000fe2000fffe03f */
[----:B--2---:R-:W-:Y:S04]  /*13c0*/  STS.U16 [R8+UR7+0x8000], R57 ;  /* 0x0080003908007988 */ /* 0x004fe80008000407 */
[----:B---3--:R0:W-:Y:S01]  /*13d0*/  STS.U16 [R8+UR7+0x8400], R59 ;  /* 0x0084003b08007988 */ /* 0x0081e20008000407 */
[----:B------:R1:W-:Y:S06]  /*13e0*/  MEMBAR.ALL.CTA ;  /* 0x0000000000007992 */ /* 0x0003ec0000008000 */
[----:B-1----:R-:W1:Y:S02]  /*13f0*/  FENCE.VIEW.ASYNC.S ;  /* 0x00000000000073c6 */ /* 0x002e640000000000 */
[----:B-1----:R-:W-:Y:S06]  /*1400*/  BAR.SYNC.DEFER_BLOCKING 0x0 ;  /* 0x0000000000007b1d */ /* 0x002fec0000010000 */
[----:B------:R1:W2:Y:S01]  /*1410*/  LDG.E.U16 R67, desc[UR20][R66.64] ;  /* 0x0000001442437981 */ /* 0x0002a2000c1e1500 */
[----:B0-----:R-:W-:-:S03]  /*1420*/  WARPGROUP.ARRIVE ;  /* 0x00000000000079c5 */ /* 0x001fc60000000000 */
[----:B------:R-:W3:Y:S01]  /*1430*/  LDG.E.U16 R69, desc[UR20][R68.64] ;  /* 0x0000001444457981 */ /* 0x000ee2000c1e1500 */
[----:B------:R-:W-:Y:S01]  /*1440*/  UIADD3 UR4, UR4, 0x10, URZ ;  /* 0x0000001004047890 */ /* 0x000fe2000fffe03f */
[----:B------:R-:W-:Y:S01]  /*1450*/  IMAD R23, R9, 0x10, R23 ;  /* 0x0000001009177824 */ /* 0x000fe200078e0217 */
[----:B------:R-:W-:Y:S01]  /*1460*/  HGMMA.64x16x16.F32.BF16 R56, gdesc[UR16].tnspA, RZ, !UPT ;  /* 0x20200000103879f0 */ /* 0x000fe2000c7018ff */
[----:B------:R-:W-:Y:S01]  /*1470*/  UMOV UR19, 0xc0000010 ;  /* 0xc000001000137882 */ /* 0x000fe20000000000 */
[----:B------:R-:W-:Y:S02]  /*1480*/  IMAD R65, R7, 0x10, R65 ;  /* 0x0000001007417824 */ /* 0x000fe400078e0241 */
[----:B------:R-:W-:Y:S01]  /*1490*/  ISETP.LE.AND P0, PT, R10, UR4, PT ;  /* 0x000000040a007c0c */ /* 0x000fe2000bf03270 */
[----:B------:R-:W-:Y:S04]  /*14a0*/  HGMMA.64x16x16.F32.BF16 R56, gdesc[UR8].tnspA, R56 ;  /* 0x20200000083879f0 */ /* 0x000fe80008701838 */
[----:B------:R-:W-:Y:S04]  /*14b0*/  HGMMA.64x16x16.F32.BF16 R56, gdesc[UR24].tnspA, R56 ;  /* 0x20200000183879f0 */ /* 0x000fe80008701838 */
[----:B------:R-:W-:Y:S03]  /*14c0*/  HGMMA.64x16x16.F32.BF16 R56, gdesc[UR12].tnspA, R56, gsb0 ;  /* 0x202000000c3879f0 */ /* 0x000fe60008001838 */
[----:B------:R-:W-:-:S02]  /*14d0*/  WARPGROUP.DEPBAR.LE gsb0, 0x0 ;  /* 0x00008000000079c5 */ /* 0x000fc40000010000 */
[----:B------:R-:W-:Y:S01]  /*14e0*/  FMUL R3, R56, UR23 ;  /* 0x0000001738037c20 */ /* 0x000fe20008400000 */
[----:B------:R-:W-:Y:S01]  /*14f0*/  FMUL R16, R57, UR23 ;  /* 0x0000001739107c20 */ /* 0x000fe20008400000 */
[----:B------:R-:W-:Y:S04]  /*1500*/  BAR.SYNC.DEFER_BLOCKING 0x0 ;  /* 0x0000000000007b1d */ /* 0x000fe80000010000 */
[----:B------:R-:W-:Y:S01]  /*1510*/  FMNMX R16, R3, R16, !PT ;  /* 0x0000001003107209 */ /* 0x000fe20007800000 */
[----:B------:R-:W-:-:S05]  /*1520*/  FMUL R3, R60, UR23 ;  /* 0x000000173c037c20 */ /* 0x000fca0008400000 */
[----:B------:R-:W-:Y:S01]  /*1530*/  FMNMX R16, R3, R16, !PT ;  /* 0x0000001003107209 */ /* 0x000fe20007800000 */
[----:B------:R-:W-:-:S05]  /*1540*/  FMUL R3, R61, UR23 ;  /* 0x000000173d037c20 */ /* 0x000fca0008400000 */
[----:B------:R-:W-:-:S05]  /*1550*/  FMNMX R3, R3, R16, !PT ;  /* 0x0000001003037209 */ /* 0x000fca0007800000 */
[----:B------:R-:W1:Y:S02]  /*1560*/  SHFL.BFLY PT, R16, R3, 0x2, 0x1f ;  /* 0x0c401f0003107f89 */ /* 0x000e6400000e0000 */
[----:B-1----:R-:W-:Y:S02]  /*1570*/  FMNMX R66, R3, R16, !PT ;  /* 0x0000001003427209 */ /* 0x002fe40007800000 */
[----:B--2---:R-:W-:Y:S04]  /*1580*/  STS.U16 [R22+UR7+0x8000], R67 ;  /* 0x0080004316007988 */ /* 0x004fe80008000407 */
[----:B------:R-:W0:Y:S04]  /*1590*/  SHFL.BFLY PT, R67, R66, 0x1, 0x1f ;  /* 0x0c201f0042437f89 */ /* 0x000e2800000e0000 */
[----:B---3--:R-:W-:Y:S01]  /*15a0*/  STS.U16 [R22+UR7+0x8400], R69 ;  /* 0x0084004516007988 */ /* 0x008fe20008000407 */
[----:B------:R1:W-:Y:S06]  /*15b0*/  MEMBAR.ALL.CTA ;  /* 0x0000000000007992 */ /* 0x0003ec0000008000 */
[----:B-1----:R-:W1:Y:S01]  /*15c0*/  FENCE.VIEW.ASYNC.S ;  /* 0x00000000000073c6 */ /* 0x002e620000000000 */
[----:B0-----:R-:W-:-:S04]  /*15d0*/  FMNMX R16, R66, R67, !PT ;  /* 0x0000004342107209 */ /* 0x001fc80007800000 */
[----:B------:R-:W-:-:S05]  /*15e0*/  FMNMX R16, R16, R71, !PT ;  /* 0x0000004710107209 */ /* 0x000fca0007800000 */
[--C-:B------:R-:W-:Y:S01]  /*15f0*/  FFMA R56, R56, UR23, -R16.reuse ;  /* 0x0000001738387c23 */ /* 0x100fe20008000810 */
[--C-:B------:R-:W-:Y:S01]  /*1600*/  FFMA R57, R57, UR23, -R16.reuse ;  /* 0x0000001739397c23 */ /* 0x100fe20008000810 */
[--C-:B------:R-:W-:Y:S01]  /*1610*/  FFMA R60, R60, UR23, -R16.reuse ;  /* 0x000000173c3c7c23 */ /* 0x100fe20008000810 */
[----:B------:R-:W-:Y:S01]  /*1620*/  FFMA R61, R61, UR23, -R16 ;  /* 0x000000173d3d7c23 */ /* 0x000fe20008000810 */
[----:B------:R-:W-:Y:S01]  /*1630*/  FMUL R56, R56, 1.4426950216293334961 ;  /* 0x3fb8aa3b38387820 */ /* 0x000fe20000400000 */
[----:B------:R-:W-:Y:S01]  /*1640*/  FMUL R57, R57, 1.4426950216293334961 ;  /* 0x3fb8aa3b39397820 */ /* 0x000fe20000400000 */
[----:B------:R-:W-:Y:S01]  /*1650*/  FMUL R60, R60, 1.4426950216293334961 ;  /* 0x3fb8aa3b3c3c7820 */ /* 0x000fe20000400000 */
[----:B------:R-:W-:-:S03]  /*1660*/  FMUL R61, R61, 1.4426950216293334961 ;  /* 0x3fb8aa3b3d3d7820 */ /* 0x000fc60000400000 */
[----:B------:R-:W-:Y:S08]  /*1670*/  MUFU.EX2 R56, R56 ;  /* 0x0000003800387308 */ /* 0x000ff00000000800 */
[----:B------:R-:W0:Y:S08]  /*1680*/  MUFU.EX2 R57, R57 ;  /* 0x0000003900397308 */ /* 0x000e300000000800 */
[----:B------:R-:W2:Y:S08]  /*1690*/  MUFU.EX2 R67, R60 ;  /* 0x0000003c00437308 */ /* 0x000eb00000000800 */
[----:B------:R-:W3:Y:S01]  /*16a0*/  MUFU.EX2 R68, R61 ;  /* 0x0000003d00447308 */ /* 0x000ee20000000800 */
[----:B0-----:R-:W-:Y:S01]  /*16b0*/  FADD R66, R56, R57 ;  /* 0x0000003938427221 */ /* 0x001fe20000000000 */
[----:B------:R-:W-:-:S03]  /*16c0*/  F2FP.BF16.F32.PACK_AB R56, R57, R56 ;  /* 0x000000383938723e */ /* 0x000fc600000010ff */
[----:B--2---:R-:W-:-:S04]  /*16d0*/  FADD R3, R67, R66 ;  /* 0x0000004243037221 */ /* 0x004fc80000000000 */
[----:B---3--:R-:W-:-:S05]  /*16e0*/  FADD R70, R68, R3 ;  /* 0x0000000344467221 */ /* 0x008fca0000000000 */
[----:B-1----:R-:W0:Y:S02]  /*16f0*/  SHFL.BFLY PT, R3, R70, 0x2, 0x1f ;  /* 0x0c401f0046037f89 */ /* 0x002e2400000e0000 */
[----:B0-----:R-:W-:Y:S01]  /*1700*/  FADD R72, R70, R3 ;  /* 0x0000000346487221 */ /* 0x001fe20000000000 */
[----:B------:R-:W-:Y:S01]  /*1710*/  FADD R3, -R16, R71 ;  /* 0x0000004710037221 */ /* 0x000fe20000000100 */
[----:B------:R-:W-:-:S03]  /*1720*/  IMAD.MOV.U32 R71, RZ, RZ, R16 ;  /* 0x000000ffff477224 */ /* 0x000fc600078e0010 */
[----:B------:R-:W0:Y:S01]  /*1730*/  SHFL.BFLY PT, R73, R72, 0x1, 0x1f ;  /* 0x0c201f0048497f89 */ /* 0x000e2200000e0000 */
[----:B------:R-:W-:Y:S01]  /*1740*/  FMUL R66, R3, 1.4426950216293334961 ;  /* 0x3fb8aa3b03427820 */ /* 0x000fe20000400000 */
[----:B------:R-:W-:-:S03]  /*1750*/  FMUL R3, R58, UR23 ;  /* 0x000000173a037c20 */ /* 0x000fc60008400000 */
[----:B------:R-:W1:Y:S02]  /*1760*/  MUFU.EX2 R69, R66 ;  /* 0x0000004200457308 */ /* 0x000e640000000800 */
[-C--:B-1----:R-:W-:Y:S01]  /*1770*/  FMUL R24, R24, R69.reuse ;  /* 0x0000004518187220 */ /* 0x082fe20000400000 */
[-C--:B------:R-:W-:Y:S01]  /*1780*/  FMUL R25, R25, R69.reuse ;  /* 0x0000004519197220 */ /* 0x080fe20000400000 */
[----:B0-----:R-:W-:Y:S01]  /*1790*/  FADD R60, R72, R73 ;  /* 0x00000049483c7221 */ /* 0x001fe20000000000 */
[-C--:B------:R-:W-:Y:S01]  /*17a0*/  FMUL R28, R28, R69.reuse ;  /* 0x000000451c1c7220 */ /* 0x080fe20000400000 */
[-C--:B------:R-:W-:Y:S01]  /*17b0*/  FMUL R29, R29, R69.reuse ;  /* 0x000000451d1d7220 */ /* 0x080fe20000400000 */
[-C--:B------:R-:W-:Y:S01]  /*17c0*/  FMUL R32, R32, R69.reuse ;  /* 0x0000004520207220 */ /* 0x080fe20000400000 */
[----:B------:R-:W-:Y:S01]  /*17d0*/  FFMA R6, R69, R6, R60 ;  /* 0x0000000645067223 */ /* 0x000fe2000000003c */
[----:B------:R-:W-:Y:S01]  /*17e0*/  FMUL R60, R59, UR23 ;  /* 0x000000173b3c7c20 */ /* 0x000fe20008400000 */
[-C--:B------:R-:W-:Y:S01]  /*17f0*/  FMUL R33, R33, R69.reuse ;  /* 0x0000004521217220 */ /* 0x080fe20000400000 */
[-C--:B------:R-:W-:Y:S01]  /*1800*/  FMUL R36, R36, R69.reuse ;  /* 0x0000004524247220 */ /* 0x080fe20000400000 */
[-C--:B------:R-:W-:Y:S01]  /*1810*/  FMUL R37, R37, R69.reuse ;  /* 0x0000004525257220 */ /* 0x080fe20000400000 */
[-C--:B------:R-:W-:Y:S01]  /*1820*/  FMUL R40, R40, R69.reuse ;  /* 0x0000004528287220 */ /* 0x080fe20000400000 */
[----:B------:R-:W-:Y:S01]  /*1830*/  FMNMX R60, R3, R60, !PT ;  /* 0x0000003c033c7209 */ /* 0x000fe20007800000 */
        /* <DEDUP_REMOVED lines=9> */
[----:B------:R-:W-:-:S02]  /*18d0*/  FMUL R53, R53, R69 ;  /* 0x0000004535357220 */ /* 0x000fc40000400000 */
[----:B------:R-:W-:-:S05]  /*18e0*/  FMNMX R3, R3, R60, !PT ;  /* 0x0000003c03037209 */ /* 0x000fca0007800000 */
[----:B------:R-:W0:Y:S02]  /*18f0*/  SHFL.BFLY PT, R60, R3, 0x2, 0x1f ;  /* 0x0c401f00033c7f89 */ /* 0x000e2400000e0000 */
[----:B0-----:R-:W-:-:S05]  /*1900*/  FMNMX R60, R3, R60, !PT ;  /* 0x0000003c033c7209 */ /* 0x001fca0007800000 */
[----:B------:R-:W0:Y:S02]  /*1910*/  SHFL.BFLY PT, R57, R60, 0x1, 0x1f ;  /* 0x0c201f003c397f89 */ /* 0x000e2400000e0000 */
[----:B0-----:R-:W-:-:S04]  /*1920*/  FMNMX R57, R60, R57, !PT ;  /* 0x000000393c397209 */ /* 0x001fc80007800000 */
[----:B------:R-:W-:-:S05]  /*1930*/  FMNMX R3, R57, R64, !PT ;  /* 0x0000004039037209 */ /* 0x000fca0007800000 */
[--C-:B------:R-:W-:Y:S01]  /*1940*/  FFMA R58, R58, UR23, -R3.reuse ;  /* 0x000000173a3a7c23 */ /* 0x100fe20008000803 */
[--C-:B------:R-:W-:Y:S01]  /*1950*/  FFMA R59, R59, UR23, -R3.reuse ;  /* 0x000000173b3b7c23 */ /* 0x100fe20008000803 */
[----:B------:R-:W-:Y:S01]  /*1960*/  FADD R60, -R3, R64 ;  /* 0x00000040033c7221 */ /* 0x000fe20000000100 */
[--C-:B------:R-:W-:Y:S01]  /*1970*/  FFMA R62, R62, UR23, -R3.reuse ;  /* 0x000000173e3e7c23 */ /* 0x100fe20008000803 */
[----:B------:R-:W-:Y:S01]  /*1980*/  FFMA R63, R63, UR23, -R3 ;  /* 0x000000173f3f7c23 */ /* 0x000fe20008000803 */
[----:B------:R-:W-:Y:S01]  /*1990*/  FMUL R58, R58, 1.4426950216293334961 ;  /* 0x3fb8aa3b3a3a7820 */ /* 0x000fe20000400000 */
[----:B------:R-:W-:Y:S01]  /*19a0*/  FMUL R59, R59, 1.4426950216293334961 ;  /* 0x3fb8aa3b3b3b7820 */ /* 0x000fe20000400000 */
[----:B------:R-:W-:Y:S01]  /*19b0*/  FMUL R60, R60, 1.4426950216293334961 ;  /* 0x3fb8aa3b3c3c7820 */ /* 0x000fe20000400000 */
[----:B------:R-:W-:Y:S01]  /*19c0*/  FMUL R62, R62, 1.4426950216293334961 ;  /* 0x3fb8aa3b3e3e7820 */ /* 0x000fe20000400000 */
[----:B------:R-:W-:Y:S01]  /*19d0*/  FMUL R63, R63, 1.4426950216293334961 ;  /* 0x3fb8aa3b3f3f7820 */ /* 0x000fe20000400000 */
[----:B------:R0:W-:Y:S08]  /*19e0*/  MUFU.EX2 R57, R58 ;  /* 0x0000003a00397308 */ /* 0x0001f00000000800 */
[----:B------:R-:W1:Y:S01]  /*19f0*/  MUFU.EX2 R66, R59 ;  /* 0x0000003b00427308 */ /* 0x000e620000000800 */
[----:B0-----:R-:W-:-:S07]  /*1a00*/  F2FP.BF16.F32.PACK_AB R58, R68, R67 ;  /* 0x00000043443a723e */ /* 0x001fce00000010ff */
[----:B------:R-:W0:Y:S08]  /*1a10*/  MUFU.EX2 R60, R60 ;  /* 0x0000003c003c7308 */ /* 0x000e300000000800 */
[----:B------:R-:W2:Y:S01]  /*1a20*/  MUFU.EX2 R62, R62 ;  /* 0x0000003e003e7308 */ /* 0x000ea20000000800 */
[----:B-1----:R-:W-:Y:S01]  /*1a30*/  FADD R59, R57, R66 ;  /* 0x00000042393b7221 */ /* 0x002fe20000000000 */
[----:B------:R-:W-:-:S06]  /*1a40*/  F2FP.BF16.F32.PACK_AB R57, R66, R57 ;  /* 0x000000394239723e */ /* 0x000fcc00000010ff */
[----:B------:R-:W1:Y:S01]  /*1a50*/  MUFU.EX2 R63, R63 ;  /* 0x0000003f003f7308 */ /* 0x000e620000000800 */
[-C--:B0-----:R-:W-:Y:S01]  /*1a60*/  FMUL R26, R26, R60.reuse ;  /* 0x0000003c1a1a7220 */ /* 0x081fe20000400000 */
[-C--:B------:R-:W-:Y:S01]  /*1a70*/  FMUL R27, R27, R60.reuse ;  /* 0x0000003c1b1b7220 */ /* 0x080fe20000400000 */
        /* <DEDUP_REMOVED lines=13> */
[----:B------:R-:W-:Y:S01]  /*1b50*/  FMUL R55, R55, R60 ;  /* 0x0000003c37377220 */ /* 0x000fe20000400000 */
[----:B--2---:R-:W-:Y:S01]  /*1b60*/  FADD R64, R62, R59 ;  /* 0x0000003b3e407221 */ /* 0x004fe20000000000 */
[C---:B-1----:R-:W-:Y:S01]  /*1b70*/  F2FP.BF16.F32.PACK_AB R59, R63.reuse, R62 ;  /* 0x0000003e3f3b723e */ /* 0x042fe200000010ff */
[----:B------:R-:W-:Y:S02]  /*1b80*/  BAR.SYNC.DEFER_BLOCKING 0x0 ;  /* 0x0000000000007b1d */ /* 0x000fe40000010000 */
[----:B------:R-:W-:-:S05]  /*1b90*/  FADD R64, R63, R64 ;  /* 0x000000403f407221 */ /* 0x000fca0000000000 */
[----:B------:R-:W0:Y:S01]  /*1ba0*/  SHFL.BFLY PT, R61, R64, 0x2, 0x1f ;  /* 0x0c401f00403d7f89 */ /* 0x000e2200000e0000 */
[----:B------:R-:W-:-:S06]  /*1bb0*/  WARPGROUP.ARRIVE ;  /* 0x00000000000079c5 */ /* 0x000fcc0000000000 */
[----:B------:R-:W-:Y:S01]  /*1bc0*/  HGMMA.64x64x16.F32.BF16 R24, R56, gdesc[UR16], R24, gsb0 ;  /* 0x00e0001038187df0 */ /* 0x000fe20008001818 */
[----:B0-----:R-:W-:Y:S01]  /*1bd0*/  FADD R61, R64, R61 ;  /* 0x0000003d403d7221 */ /* 0x001fe20000000000 */
[----:B------:R-:W-:-:S04]  /*1be0*/  IMAD.MOV.U32 R64, RZ, RZ, R3 ;  /* 0x000000ffff407224 */ /* 0x000fc800078e0003 */
[----:B------:R-:W0:Y:S02]  /*1bf0*/  SHFL.BFLY PT, R62, R61, 0x1, 0x1f ;  /* 0x0c201f003d3e7f89 */ /* 0x000e2400000e0000 */
[----:B0-----:R-:W-:-:S04]  /*1c00*/  FADD R63, R61, R62 ;  /* 0x0000003e3d3f7221 */ /* 0x001fc80000000000 */
[----:B------:R-:W-:Y:S01]  /*1c10*/  FFMA R17, R60, R17, R63 ;  /* 0x000000113c117223 */ /* 0x000fe2000000003f */
[----:B------:R-:W-:Y:S02]  /*1c20*/  WARPGROUP.DEPBAR.LE gsb0, 0x0 ;  /* 0x00008000000079c5 */ /* 0x000fe40000010000 */
[----:B------:R-:W-:Y:S05]  /*1c30*/  @!P0 BRA `(.L_x_1) ;  /* 0xfffffff400988947 */ /* 0x000fea000383ffff */
.L_x_0:
[----:B------:R-:W-:Y:S02]  /*1c40*/  IMAD.MOV.U32 R7, RZ, RZ, R17 ;  /* 0x000000ffff077224 */ /* 0x000fe400078e0011 */
[----:B------:R-:W-:Y:S01]  /*1c50*/  FMUL R8, R55, 0.25 ;  /* 0x3e80000037087820 */ /* 0x000fe20000400000 */
[----:B------:R-:W-:Y:S01]  /*1c60*/  FMUL R9, R54, 0.25 ;  /* 0x3e80000036097820 */ /* 0x000fe20000400000 */
[----:B------:R-:W-:Y:S01]  /*1c70*/  FMUL R10, R51, 0.25 ;  /* 0x3e800000330a7820 */ /* 0x000fe20000400000 */
[----:B------:R-:W-:Y:S01]  /*1c80*/  FSETP.GT.AND P2, PT, |R6|, 8.50705917302346158658e+37, PT ;  /* 0x7e8000000600780b */ /* 0x000fe20003f44200 */
[----:B------:R-:W-:Y:S01]  /*1c90*/  FMUL R13, R50, 0.25 ;  /* 0x3e800000320d7820 */ /* 0x000fe20000400000 */
[----:B------:R-:W-:Y:S01]  /*1ca0*/  FSETP.GT.AND P1, PT, |R7|, 8.50705917302346158658e+37, PT ;  /* 0x7e8000000700780b */ /* 0x000fe20003f24200 */
[----:B------:R-:W-:Y:S01]  /*1cb0*/  FMUL R21, R42, 0.25 ;  /* 0x3e8000002a157820 */ /* 0x000fe20000400000 */
[----:B------:R-:W-:Y:S01]  /*1cc0*/  LOP3.LUT R17, R5, 0x8, RZ, 0xc0, !PT ;  /* 0x0000000805117812 */ /* 0x000fe200078ec0ff */
[----:B------:R-:W-:Y:S01]  /*1cd0*/  FMUL R20, R43, 0.25 ;  /* 0x3e8000002b147820 */ /* 0x000fe20000400000 */
[----:B------:R-:W-:Y:S01]  /*1ce0*/  FSEL R23, R8, R55, P1 ;  /* 0x0000003708177208 */ /* 0x000fe20000800000 */
        /* <DEDUP_REMOVED lines=22> */
[----:B------:R-:W-:Y:S01]  /*1e50*/  BAR.SYNC.DEFER_BLOCKING 0x0 ;  /* 0x0000000000007b1d */ /* 0x000fe20000010000 */
        /* <DEDUP_REMOVED lines=27> */
[----:B------:R-:W-:Y:S01]  /*2010*/  ULDC.64 UR4, c[0x0][0x270] ;  /* 0x00009c0000047ab9 */ /* 0x000fe20000000a00 */
[----:B------:R-:W-:Y:S01]  /*2020*/  LOP3.LUT R8, R5, 0x7, RZ, 0xc0, !PT ;  /* 0x0000000705087812 */ /* 0x000fe200078ec0ff */
[----:B------:R-:W-:Y:S01]  /*2030*/  UIMAD UR4, UR6, UR4, URZ ;  /* 0x00000004060472a4 */ /* 0x000fe2000f8e023f */
[----:B------:R-:W-:Y:S01]  /*2040*/  FSEL R66, R13, R36, P2 ;  /* 0x000000240d427208 */ /* 0x000fe20001000000 */
[----:B------:R-:W-:Y:S01]  /*2050*/  FMUL R13, R28, 0.25 ;  /* 0x3e8000001c0d7820 */ /* 0x000fe20000400000 */
[----:B------:R-:W-:Y:S01]  /*2060*/  FSEL R70, R9, R32, P2 ;  /* 0x0000002009467208 */ /* 0x000fe20001000000 */
[----:B------:R-:W-:Y:S01]  /*2070*/  FMUL R9, R24, 0.25 ;  /* 0x3e80000018097820 */ /* 0x000fe20000400000 */
[----:B------:R-:W-:-:S02]  /*2080*/  FSEL R82, R10, R25, P2 ;  /* 0x000000190a527208 */ /* 0x000fc40001000000 */
[C---:B------:R-:W-:Y:S01]  /*2090*/  LEA R10, R8.reuse, UR7, 0x4 ;  /* 0x00000007080a7c11 */ /* 0x040fe2000f8e20ff */
[----:B------:R-:W0:Y:S01]  /*20a0*/  LDC R25, c[0x0][0x278] ;  /* 0x00009e00ff197b82 */ /* 0x000e220000000800 */
[----:B------:R-:W-:Y:S02]  /*20b0*/  FSETP.GEU.AND P5, PT, |R7|, 1.175494350822287508e-38, PT ;  /* 0x008000000700780b */ /* 0x000fe40003fae200 */
[----:B------:R-:W-:Y:S01]  /*20c0*/  FSEL R76, R13, R28, P2 ;  /* 0x0000001c0d4c7208 */ /* 0x000fe20001000000 */
[----:B------:R-:W-:Y:S01]  /*20d0*/  IMAD R19, R8, -0x8, R10 ;  /* 0xfffffff808137824 */ /* 0x000fe200078e020a */
[----:B------:R-:W-:Y:S01]  /*20e0*/  FSEL R84, R9, R24, P2 ;  /* 0x0000001809547208 */ /* 0x000fe20001000000 */
[C---:B------:R-:W-:Y:S01]  /*20f0*/  FMUL R9, R6.reuse, 8388608 ;  /* 0x4b00000006097820 */ /* 0x040fe20000400000 */
[----:B------:R-:W-:Y:S01]  /*2100*/  LEA R13, R17, R10, 0x9 ;  /* 0x0000000a110d7211 */ /* 0x000fe200078e48ff */
[----:B------:R-:W-:Y:S01]  /*2110*/  FMUL R10, R7, 8388608 ;  /* 0x4b000000070a7820 */ /* 0x000fe20000400000 */
[----:B------:R-:W-:-:S02]  /*2120*/  FSETP.GEU.AND P3, PT, R6, 1.175494350822287508e-38, PT ;  /* 0x008000000600780b */ /* 0x000fc40003f6e000 */
[----:B------:R-:W-:Y:S02]  /*2130*/  FSETP.GEU.AND P4, PT, R7, 1.175494350822287508e-38, PT ;  /* 0x008000000700780b */ /* 0x000fe40003f8e000 */
[----:B------:R-:W-:Y:S01]  /*2140*/  FSEL R8, R9, R6, !P3 ;  /* 0x0000000609087208 */ /* 0x000fe20005800000 */
[----:B------:R-:W-:Y:S01]  /*2150*/  @!P5 FMUL R50, R50, 16777216 ;  /* 0x4b8000003232d820 */ /* 0x000fe20000400000 */
[----:B------:R-:W-:Y:S01]  /*2160*/  FSEL R9, R10, R7, !P4 ;  /* 0x000000070a097208 */ /* 0x000fe20006000000 */
[----:B------:R-:W-:Y:S01]  /*2170*/  @P1 FMUL R7, R7, 0.25 ;  /* 0x3e80000007071820 */ /* 0x000fe20000400000 */
[----:B------:R-:W-:Y:S01]  /*2180*/  LOP3.LUT P0, RZ, R5, 0x100, RZ, 0xc0, !PT ;  /* 0x0000010005ff7812 */ /* 0x000fe2000780c0ff */
[----:B------:R-:W-:Y:S01]  /*2190*/  @!P5 FMUL R23, R23, 16777216 ;  /* 0x4b8000001717d820 */ /* 0x000fe20000400000 */
[----:B------:R-:W-:Y:S01]  /*21a0*/  LOP3.LUT R24, R5, 0x1f0, RZ, 0xc0, !PT ;  /* 0x000001f005187812 */ /* 0x000fe200078ec0ff */
[----:B------:R-:W-:Y:S01]  /*21b0*/  @!P5 FMUL R7, R7, 16777216 ;  /* 0x4b8000000707d820 */ /* 0x000fe20000400000 */
[----:B------:R-:W-:Y:S01]  /*21c0*/  IMAD.SHL.U32 R5, R5, 0x4, RZ ;  /* 0x0000000405057824 */ /* 0x000fe200078e00ff */
[----:B------:R-:W-:Y:S01]  /*21d0*/  FSEL R20, R20, R43, P1 ;  /* 0x0000002b14147208 */ /* 0x000fe20000800000 */
[----:B------:R-:W-:Y:S01]  /*21e0*/  VIADD R10, R9, 0xc0cafb0d ;  /* 0xc0cafb0d090a7836 */ /* 0x000fe20000000000 */
[----:B------:R-:W-:Y:S01]  /*21f0*/  FSETP.GEU.AND P1, PT, |R6|, 1.175494350822287508e-38, PT ;  /* 0x008000000600780b */ /* 0x000fe20003f2e200 */
[----:B------:R-:W-:Y:S01]  /*2200*/  IMAD R24, R24, 0x8, R13 ;  /* 0x0000000818187824 */ /* 0x000fe200078e020d */
[----:B------:R-:W1:Y:S01]  /*2210*/  MUFU.RCP R7, R7 ;  /* 0x0000000700077308 */ /* 0x000e620000001000 */
[----:B------:R-:W-:Y:S01]  /*2220*/  LOP3.LUT R12, R5, 0x3c0, RZ, 0xc0, !PT ;  /* 0x000003c0050c7812 */ /* 0x000fe200078ec0ff */
[----:B------:R-:W-:Y:S01]  /*2230*/  VIADD R5, R8, 0xc0cafb0d ;  /* 0xc0cafb0d08057836 */ /* 0x000fe20000000000 */
[----:B------:R-:W-:Y:S01]  /*2240*/  LOP3.LUT R34, R10, 0xff800000, RZ, 0xc0, !PT ;  /* 0xff8000000a227812 */ /* 0x000fe200078ec0ff */
[----:B------:R-:W-:Y:S01]  /*2250*/  @P2 FMUL R6, R6, 0.25 ;  /* 0x3e80000006062820 */ /* 0x000fe20000400000 */
[----:B0-----:R-:W-:-:S02]  /*2260*/  IMAD R26, R4, R25, RZ ;  /* 0x00000019041a7224 */ /* 0x001fc400078e02ff */
[----:B------:R-:W-:Y:S01]  /*2270*/  @!P5 FMUL R22, R22, 16777216 ;  /* 0x4b8000001616d820 */ /* 0x000fe20000400000 */
[----:B------:R-:W-:Y:S01]  /*2280*/  IMAD.IADD R18, R12, 0x1, R19 ;  /* 0x000000010c127824 */ /* 0x000fe200078e0213 */
[----:B------:R-:W-:Y:S01]  /*2290*/  LOP3.LUT R19, R5, 0xff800000, RZ, 0xc0, !PT ;  /* 0xff80000005137812 */ /* 0x000fe200078ec0ff */
[----:B------:R-:W-:Y:S01]  /*22a0*/  @!P5 FMUL R51, R51, 16777216 ;  /* 0x4b8000003333d820 */ /* 0x000fe20000400000 */
[----:B------:R-:W-:Y:S01]  /*22b0*/  I2FP.F32.S32 R13, R34 ;  /* 0x00000022000d7245 */ /* 0x000fe20000201400 */
[----:B------:R-:W-:Y:S01]  /*22c0*/  IMAD.IADD R34, R9, 0x1, -R34 ;  /* 0x0000000109227824 */ /* 0x000fe200078e0a22 */
[-C--:B------:R-:W-:Y:S01]  /*22d0*/  I2FP.F32.S32 R10, R19.reuse ;  /* 0x00000013000a7245 */ /* 0x080fe20000201400 */
[----:B------:R-:W-:Y:S01]  /*22e0*/  @!P1 FMUL R6, R6, 16777216 ;  /* 0x4b80000006069820 */ /* 0x000fe20000400000 */
[----:B------:R-:W-:Y:S01]  /*22f0*/  IADD3 R19, R8, -R19, RZ ;  /* 0x8000001308137210 */ /* 0x000fe20007ffe0ff */
[----:B------:R-:W-:Y:S01]  /*2300*/  FADD R29, R34, -1 ;  /* 0xbf800000221d7421 */ /* 0x000fe20000000000 */
[----:B------:R-:W-:Y:S01]  /*2310*/  FSEL R5, RZ, -23, P3 ;  /* 0xc1b80000ff057808 */ /* 0x000fe20001800000 */
[----:B-1----:R-:W-:Y:S01]  /*2320*/  FMUL R31, R7, R50 ;  /* 0x00000032071f7220 */ /* 0x002fe20000400000 */
[----:B------:R-:W-:-:S02]  /*2330*/  IMAD.MOV.U32 R50, RZ, RZ, 0x3dc6b27f ;  /* 0x3dc6b27fff327424 */ /* 0x000fc400078e00ff */
[----:B------:R-:W-:Y:S01]  /*2340*/  FADD R19, R19, -1 ;  /* 0xbf80000013137421 */ /* 0x000fe20000000000 */
[----:B------:R-:W-:Y:S01]  /*2350*/  LEA.HI R17, R17, R18, RZ, 0x1f ;  /* 0x0000001211117211 */ /* 0x000fe200078ff8ff */
[----:B------:R-:W-:Y:S01]  /*2360*/  FFMA.FTZ R18, R10, 1.1920928955078125e-07, R5 ;  /* 0x340000000a127823 */ /* 0x000fe20000010005 */
[----:B------:R-:W-:Y:S01]  /*2370*/  @!P1 FMUL R38, R38, 16777216 ;  /* 0x4b80000026269820 */ /* 0x000fe20000400000 */
[----:B------:R-:W-:Y:S01]  /*2380*/  FFMA.FTZ R4, R19, R50, -0.16845393180847167969 ;  /* 0xbe2c7f3013047423 */ /* 0x000fe20000010032 */
[----:B------:R0:W1:Y:S01]  /*2390*/  MUFU.RCP R5, R6 ;  /* 0x0000000600057308 */ /* 0x0000620000001000 */
[----:B------:R-:W-:Y:S01]  /*23a0*/  FSEL R12, RZ, -23, P4 ;  /* 0xc1b80000ff0c7808 */ /* 0x000fe20002000000 */
[----:B------:R-:W-:Y:S01]  /*23b0*/  @!P5 FMUL R15, R15, 16777216 ;  /* 0x4b8000000f0fd820 */ /* 0x000fe20000400000 */
[----:B------:R-:W-:Y:S01]  /*23c0*/  FFMA.FTZ R4, R19, R4, 0.1716887056827545166 ;  /* 0x3e2fcf2a13047423 */ /* 0x000fe20000010004 */
[----:B------:R-:W-:Y:S01]  /*23d0*/  @!P5 FMUL R14, R14, 16777216 ;  /* 0x4b8000000e0ed820 */ /* 0x000fe20000400000 */
[----:B------:R-:W-:Y:S01]  /*23e0*/  @!P5 FMUL R20, R20, 16777216 ;  /* 0x4b8000001414d820 */ /* 0x000fe20000400000 */
[----:B------:R-:W-:Y:S01]  /*23f0*/  @!P5 FMUL R21, R21, 16777216 ;  /* 0x4b8000001515d820 */ /* 0x000fe20000400000 */
[----:B------:R-:W-:Y:S01]  /*2400*/  FFMA.FTZ R4, R19, R4, -0.17900948226451873779 ;  /* 0xbe374e4313047423 */ /* 0x000fe20000010004 */
[----:B------:R-:W-:Y:S01]  /*2410*/  @!P5 FMUL R56, R56, 16777216 ;  /* 0x4b8000003838d820 */ /* 0x000fe20000400000 */
[----:B0-----:R-:W-:Y:S01]  /*2420*/  FFMA.FTZ R6, R29, R50, -0.16845393180847167969 ;  /* 0xbe2c7f301d067423 */ /* 0x001fe20000010032 */
[----:B------:R-:W-:Y:S01]  /*2430*/  @!P5 FMUL R58, R58, 16777216 ;  /* 0x4b8000003a3ad820 */ /* 0x000fe20000400000 */
[----:B------:R-:W-:Y:S01]  /*2440*/  FFMA.FTZ R4, R19, R4, 0.20512372255325317383 ;  /* 0x3e520bf413047423 */ /* 0x000fe20000010004 */
[----:B------:R-:W-:Y:S01]  /*2450*/  @!P5 FMUL R60, R60, 16777216 ;  /* 0x4b8000003c3cd820 */ /* 0x000fe20000400000 */
[----:B------:R-:W-:Y:S01]  /*2460*/  FFMA.FTZ R6, R29, R6, 0.1716887056827545166 ;  /* 0x3e2fcf2a1d067423 */ /* 0x000fe20000010006 */
[----:B------:R-:W-:Y:S01]  /*2470*/  @!P5 FMUL R62, R62, 16777216 ;  /* 0x4b8000003e3ed820 */ /* 0x000fe20000400000 */
[----:B------:R-:W-:Y:S01]  /*2480*/  FFMA.FTZ R4, R19, R4, -0.24046532809734344482 ;  /* 0xbe763c8b13047423 */ /* 0x000fe20000010004 */
[----:B------:R-:W-:Y:S01]  /*2490*/  @!P5 FMUL R72, R72, 16777216 ;  /* 0x4b8000004848d820 */ /* 0x000fe20000400000 */
[----:B------:R-:W-:Y:S01]  /*24a0*/  FFMA.FTZ R6, R29, R6, -0.17900948226451873779 ;  /* 0xbe374e431d067423 */ /* 0x000fe20000010006 */
[----:B------:R-:W-:Y:S01]  /*24b0*/  @!P5 FMUL R30, R30, 16777216 ;  /* 0x4b8000001e1ed820 */ /* 0x000fe20000400000 */
[----:B------:R-:W-:Y:S01]  /*24c0*/  FFMA.FTZ R4, R19, R4, 0.28857114911079406738 ;  /* 0x3e93bf9913047423 */ /* 0x000fe20000010004 */
[----:B------:R-:W-:Y:S01]  /*24d0*/  @!P5 FMUL R78, R78, 16777216 ;  /* 0x4b8000004e4ed820 */ /* 0x000fe20000400000 */
[----:B------:R-:W-:Y:S01]  /*24e0*/  FFMA.FTZ R6, R29, R6, 0.20512372255325317383 ;  /* 0x3e520bf41d067423 */ /* 0x000fe20000010006 */
[----:B------:R-:W-:Y:S01]  /*24f0*/  @!P5 FMUL R80, R80, 16777216 ;  /* 0x4b8000005050d820 */ /* 0x000fe20000400000 */
[----:B-1----:R-:W-:Y:S01]  /*2500*/  FMUL R33, R5, R38 ;  /* 0x0000002605217220 */ /* 0x002fe20000400000 */
[----:B------:R-:W-:Y:S01]  /*2510*/  @!P1 FMUL R52, R52, 16777216 ;  /* 0x4b80000034349820 */ /* 0x000fe20000400000 */
[C---:B------:R-:W-:Y:S01]  /*2520*/  FFMA.FTZ R6, R29.reuse, R6, -0.24046532809734344482 ;  /* 0xbe763c8b1d067423 */ /* 0x040fe20000010006 */
[----:B------:R-:W-:Y:S01]  /*2530*/  @!P1 FMUL R42, R42, 16777216 ;  /* 0x4b8000002a2a9820 */ /* 0x000fe20000400000 */
        /* <DEDUP_REMOVED lines=12> */
[----:B------:R-:W-:Y:S01]  /*2600*/  FFMA.FTZ R38, R29, R6, 0.28857114911079406738 ;  /* 0x3e93bf991d267423 */ /* 0x000fe20000010006 */
[----:B------:R-:W-:Y:S01]  /*2610*/  @!P1 FMUL R82, R82, 16777216 ;  /* 0x4b80000052529820 */ /* 0x000fe20000400000 */
[----:B------:R-:W-:Y:S01]  /*2620*/  FFMA.FTZ R6, R19, R4, -0.36067417263984680176 ;  /* 0xbeb8aa4913067423 */ /* 0x000fe20000010004 */
[----:B------:R-:W-:Y:S01]  /*2630*/  FFMA.FTZ R27, R13, 1.1920928955078125e-07, R12 ;  /* 0x340000000d1b7823 */ /* 0x000fe2000001000c */
[C---:B------:R-:W-:Y:S01]  /*2640*/  FMUL R23, R7.reuse, R23 ;  /* 0x0000001707177220 */ /* 0x040fe20000400000 */
        /* <DEDUP_REMOVED lines=13> */
[----:B------:R-:W-:Y:S01]  /*2720*/  FMUL R80, R7, R80 ;  /* 0x0000005007507220 */ /* 0x000fe20000400000 */
        /* <DEDUP_REMOVED lines=14> */
[----:B------:R-:W-:Y:S01]  /*2810*/  FFMA.FTZ R38, R29, R38, -0.36067417263984680176 ;  /* 0xbeb8aa491d267423 */ /* 0x000fe20000010026 */
[----:B------:R-:W-:Y:S01]  /*2820*/  FMUL R5, R5, R82 ;  /* 0x0000005205057220 */ /* 0x000fe20000400000 */
[----:B------:R-:W-:Y:S01]  /*2830*/  FFMA.FTZ R6, R19, R6, 0.48089820146560668945 ;  /* 0x3ef6384a13067423 */ /* 0x000fe20000010006 */
[----:B------:R-:W-:Y:S01]  /*2840*/  ISETP.GE.U32.AND P1, PT, R8, 0x7f800000, PT ;  /* 0x7f8000000800780c */ /* 0x000fe20003f26070 */
[----:B------:R-:W-:Y:S01]  /*2850*/  FFMA.FTZ R44, R29, R38, 0.48089820146560668945 ;  /* 0x3ef6384a1d2c7423 */ /* 0x000fe20000010026 */
[----:B------:R-:W-:Y:S01]  /*2860*/  F2FP.BF16.F32.PACK_AB R4, R76, R7 ;  /* 0x000000074c04723e */ /* 0x000fe200000010ff */
[----:B------:R-:W-:Y:S01]  /*2870*/  FFMA.FTZ R38, R19, R6, -0.72134751081466674805 ;  /* 0xbf38aa3b13267423 */ /* 0x000fe20000010006 */
[----:B------:R-:W-:Y:S01]  /*2880*/  F2FP.BF16.F32.PACK_AB R5, R74, R5 ;  /* 0x000000054a05723e */ /* 0x000fe200000010ff */
[----:B------:R-:W-:Y:S01]  /*2890*/  FFMA.FTZ R46, R29, R44, -0.72134751081466674805 ;  /* 0xbf38aa3b1d2e7423 */ /* 0x000fe2000001002c */
[----:B------:R-:W-:Y:S01]  /*28a0*/  F2FP.BF16.F32.PACK_AB R6, R39, R80 ;  /* 0x000000502706723e */ /* 0x000fe200000010ff */
[----:B------:R-:W-:Y:S01]  /*28b0*/  FMUL R38, R19, R38 ;  /* 0x0000002613267220 */ /* 0x000fe20000400000 */
[----:B------:R-:W-:Y:S01]  /*28c0*/  F2FP.BF16.F32.PACK_AB R7, R72, R49 ;  /* 0x000000314807723e */ /* 0x000fe200000010ff */
[----:B------:R-:W-:Y:S01]  /*28d0*/  FMUL R46, R29, R46 ;  /* 0x0000002e1d2e7220 */ /* 0x000fe20000400000 */
[----:B------:R-:W-:Y:S01]  /*28e0*/  ISETP.GE.U32.AND P3, PT, R9, 0x7f800000, PT ;  /* 0x7f8000000900780c */ /* 0x000fe20003f66070 */
[----:B------:R-:W-:Y:S01]  /*28f0*/  FMUL R38, R19, R38 ;  /* 0x0000002613267220 */ /* 0x000fe20000400000 */
[----:B------:R-:W-:Y:S01]  /*2900*/  FSETP.NEU.AND P2, PT, R8, RZ, PT ;  /* 0x000000ff0800720b */ /* 0x000fe20003f4d000 */
[----:B------:R-:W-:Y:S01]  /*2910*/  STSM.16.M88.4 [R24], R4 ;  /* 0x0000000418007844 */ /* 0x000fe20000000200 */
[----:B------:R-:W-:Y:S01]  /*2920*/  FMUL R46, R29, R46 ;  /* 0x0000002e1d2e7220 */ /* 0x000fe20000400000 */
[----:B------:R-:W-:Y:S01]  /*2930*/  FFMA.FTZ R19, R19, 1.4426950216293334961, R38 ;  /* 0x3fb8aa3b13137823 */ /* 0x000fe20000010026 */
[----:B------:R-:W-:Y:S01]  /*2940*/  F2FP.BF16.F32.PACK_AB R10, R10, R43 ;  /* 0x0000002b0a0a723e */ /* 0x000fe200000010ff */
[----:B------:R-:W-:-:S02]  /*2950*/  IMAD R28, R25, 0x2, R26 ;  /* 0x00000002191c7824 */ /* 0x000fc400078e021a */
[----:B------:R-:W-:Y:S01]  /*2960*/  FFMA.FTZ R46, R29, 1.4426950216293334961, R46 ;  /* 0x3fb8aa3b1d2e7823 */ /* 0x000fe2000001002e */
[----:B------:R-:W-:Y:S01]  /*2970*/  FADD R19, R18, R19 ;  /* 0x0000001312137221 */ /* 0x000fe20000000000 */
[----:B------:R-:W-:Y:S01]  /*2980*/  F2FP.BF16.F32.PACK_AB R14, R14, R21 ;  /* 0x000000150e0e723e */ /* 0x000fe200000010ff */
[----:B------:R-:W-:Y:S02]  /*2990*/  IMAD R30, R25, 0x2, R28 ;  /* 0x00000002191e7824 */ /* 0x000fe400078e021c */
[----:B------:R-:W-:Y:S01]  /*29a0*/  FADD R18, R27, R46 ;  /* 0x0000002e1b127221 */ /* 0x000fe20000000000 */
[----:B------:R-:W-:Y:S01]  /*29b0*/  @P1 IMAD.MOV.U32 R27, RZ, RZ, 0x7f800000 ;  /* 0x7f800000ff1b1424 */ /* 0x000fe200078e00ff */
[----:B------:R-:W-:Y:S01]  /*29c0*/  F2FP.BF16.F32.PACK_AB R15, R15, R20 ;  /* 0x000000140f0f723e */ /* 0x000fe200000010ff */
[----:B------:R-:W-:Y:S01]  /*29d0*/  @P3 IMAD.MOV.U32 R46, RZ, RZ, 0x7f800000 ;  /* 0x7f800000ff2e3424 */ /* 0x000fe200078e00ff */
[----:B------:R-:W0:Y:S01]  /*29e0*/  LDC.64 R38, c[0x0][0x228] ;  /* 0x00008a00ff267b82 */ /* 0x000e220000000a00 */
[----:B------:R-:W-:Y:S01]  /*29f0*/  @P1 FFMA.FTZ R19, R8, R27, +INF ;  /* 0x7f80000008131423 */ /* 0x000fe2000001001b */
[----:B------:R-:W-:-:S06]  /*2a00*/  LEA R27, R11, UR7, 0x4 ;  /* 0x000000070b1b7c11 */ /* 0x000fcc000f8e20ff */
[----:B------:R-:W-:Y:S01]  /*2a10*/  BAR.SYNC.DEFER_BLOCKING 0x0 ;  /* 0x0000000000007b1d */ /* 0x000fe20000010000 */
[C---:B------:R-:W-:Y:S01]  /*2a20*/  FSETP.NEU.AND P1, PT, R9.reuse, RZ, PT ;  /* 0x000000ff0900720b */ /* 0x040fe20003f2d000 */
[----:B------:R-:W-:Y:S01]  /*2a30*/  @P3 FFMA.FTZ R18, R9, R46, +INF ;  /* 0x7f80000009123423 */ /* 0x000fe2000001002e */
[----:B------:R-:W-:Y:S01]  /*2a40*/  F2FP.BF16.F32.PACK_AB R8, R66, R47 ;  /* 0x0000002f4208723e */ /* 0x000fe200000010ff */
[C---:B------:R-:W-:Y:S01]  /*2a50*/  IMAD R40, R25.reuse, 0x2, R30 ;  /* 0x0000000219287824 */ /* 0x040fe200078e021e */
[----:B------:R-:W-:Y:S01]  /*2a60*/  F2FP.BF16.F32.PACK_AB R9, R64, R45 ;  /* 0x0000002d4009723e */ /* 0x000fe200000010ff */
[----:B------:R-:W-:Y:S01]  /*2a70*/  IMAD R49, R0, UR5, RZ ;  /* 0x0000000500317c24 */ /* 0x000fe2000f8e02ff */
[----:B------:R-:W-:Y:S01]  /*2a80*/  F2FP.BF16.F32.PACK_AB R11, R12, R13 ;  /* 0x0000000d0c0b723e */ /* 0x000fe200000010ff */
[----:B------:R-:W-:Y:S01]  /*2a90*/  IMAD R42, R25, 0x2, R40 ;  /* 0x00000002192a7824 */ /* 0x000fe200078e0228 */
[----:B------:R-:W-:Y:S01]  /*2aa0*/  F2FP.BF16.F32.PACK_AB R12, R41, R62 ;  /* 0x0000003e290c723e */ /* 0x000fe200000010ff */
[----:B------:R-:W-:Y:S01]  /*2ab0*/  USHF.L.U32 UR5, UR4, 0x1, URZ ;  /* 0x0000000104057899 */ /* 0x000fe2000800063f */
[----:B------:R-:W-:Y:S01]  /*2ac0*/  F2FP.BF16.F32.PACK_AB R13, R37, R60 ;  /* 0x0000003c250d723e */ /* 0x000fe200000010ff */
[----:B------:R-:W-:Y:S01]  /*2ad0*/  IMAD R44, R25, 0x2, R42 ;  /* 0x00000002192c7824 */ /* 0x000fe200078e022a */
[----:B------:R-:W-:Y:S01]  /*2ae0*/  F2FP.BF16.F32.PACK_AB R21, R33, R36 ;  /* 0x000000242115723e */ /* 0x000fe200000010ff */
[----:B------:R-:W-:Y:S01]  /*2af0*/  IMAD.SHL.U32 R29, R49, 0x2, RZ ;  /* 0x00000002311d7824 */ /* 0x000fe200078e00ff */
[----:B------:R-:W-:Y:S01]  /*2b00*/  F2FP.BF16.F32.PACK_AB R22, R22, R31 ;  /* 0x0000001f1616723e */ /* 0x000fe200000010ff */
[----:B------:R-:W-:Y:S01]  /*2b10*/  IMAD R50, R25, 0x2, R44 ;  /* 0x0000000219327824 */ /* 0x000fe200078e022c */
[----:B------:R-:W-:Y:S01]  /*2b20*/  F2FP.BF16.F32.PACK_AB R23, R23, R32 ;  /* 0x000000201717723e */ /* 0x000fe200000010ff */
[----:B------:R-:W-:Y:S01]  /*2b30*/  IMAD.HI R20, R49, 0x2, RZ ;  /* 0x0000000231147827 */ /* 0x000fe200078e02ff */
[----:B------:R-:W-:-:S02]  /*2b40*/  FSEL R19, R19, -INF , P2 ;  /* 0xff80000013137808 */ /* 0x000fc40001000000 */
[----:B0-----:R-:W-:Y:S01]  /*2b50*/  IADD3 R29, P3, P4, R29, UR5, R38 ;  /* 0x000000051d1d7c10 */ /* 0x001fe2000fc7e026 */
[C---:B------:R-:W-:Y:S01]  /*2b60*/  IMAD R54, R25.reuse, 0x2, R50 ;  /* 0x0000000219367824 */ /* 0x040fe200078e0232 */
[----:B------:R-:W-:Y:S01]  /*2b70*/  UIMAD.WIDE UR4, UR4, 0x2, URZ ;  /* 0x00000002040478a5 */ /* 0x000fe2000f8e023f */
[----:B------:R-:W0:Y:S01]  /*2b80*/  LDS.128 R4, [R27] ;  /* 0x000000001b047984 */ /* 0x000e220000000c00 */
[----:B------:R-:W-:Y:S01]  /*2b90*/  BAR.SYNC.DEFER_BLOCKING 0x0 ;  /* 0x0000000000007b1d */ /* 0x000fe20000010000 */
[----:B------:R-:W-:-:S03]  /*2ba0*/  IMAD R56, R25, 0x2, R54 ;  /* 0x0000000219387824 */ /* 0x000fc600078e0236 */
[----:B------:R-:W-:Y:S02]  /*2bb0*/  IADD3.X R39, R20, UR5, R39, P3, P4 ;  /* 0x0000000514277c10 */ /* 0x000fe40009fe8427 */
[----:B------:R-:W-:Y:S02]  /*2bc0*/  F2FP.BF16.F32.PACK_AB R20, R34, R35 ;  /* 0x000000232214723e */ /* 0x000fe400000010ff */
[C---:B------:R-:W-:Y:S01]  /*2bd0*/  LEA R68, R25.reuse, R56, 0x1 ;  /* 0x0000003819447211 */ /* 0x040fe200078e08ff */
[----:B------:R-:W-:Y:S01]  /*2be0*/  ULDC UR4, c[0x0][0x27c] ;  /* 0x00009f0000047ab9 */ /* 0x000fe20000000800 */
[-C--:B------:R-:W-:Y:S01]  /*2bf0*/  LEA R32, P3, R26, R29.reuse, 0x1 ;  /* 0x0000001d1a207211 */ /* 0x080fe200078608ff */
[----:B------:R-:W-:Y:S01]  /*2c00*/  UIMAD UR4, UR6, UR4, URZ ;  /* 0x00000004060472a4 */ /* 0x000fe2000f8e023f */
[----:B------:R-:W-:Y:S01]  /*2c10*/  LEA R34, P4, R28, R29, 0x1 ;  /* 0x0000001d1c227211 */ /* 0x000fe200078808ff */
[C---:B------:R-:W-:Y:S01]  /*2c20*/  IMAD R70, R25.reuse, 0x2, R68 ;  /* 0x0000000219467824 */ /* 0x040fe200078e0244 */
[-C--:B------:R-:W-:Y:S01]  /*2c30*/  LEA.HI.X.SX32 R33, R26, R39.reuse, 0x1, P3 ;  /* 0x000000271a217211 */ /* 0x080fe200018f0eff */
[----:B------:R-:W-:Y:S01]  /*2c40*/  USHF.L.U32 UR6, UR4, 0x2, URZ ;  /* 0x0000000204067899 */ /* 0x000fe2000800063f */
[----:B------:R-:W-:Y:S01]  /*2c50*/  LEA.HI.X.SX32 R35, R28, R39, 0x1, P4 ;  /* 0x000000271c237211 */ /* 0x000fe200020f0eff */
[C---:B------:R-:W-:Y:S01]  /*2c60*/  IMAD R46, R25.reuse, 0x2, R70 ;  /* 0x00000002192e7824 */ /* 0x040fe200078e0246 */
[----:B------:R-:W-:Y:S01]  /*2c70*/  LEA R36, P5, R30, R29, 0x1 ;  /* 0x0000001d1e247211 */ /* 0x000fe200078a08ff */
[----:B------:R-:W-:Y:S01]  /*2c80*/  UIMAD.WIDE UR4, UR4, 0x4, URZ ;  /* 0x00000004040478a5 */ /* 0x000fe2000f8e023f */
[----:B------:R-:W-:Y:S01]  /*2c90*/  FSEL R18, R18, -INF , P1 ;  /* 0xff80000012127808 */ /* 0x000fe20000800000 */
[----:B------:R-:W-:Y:S01]  /*2ca0*/  IMAD R48, R25, 0x2, R46 ;  /* 0x0000000219307824 */ /* 0x000fe200078e022e */
[----:B------:R-:W-:-:S03]  /*2cb0*/  LEA.HI.X.SX32 R37, R30, R39, 0x1, P5 ;  /* 0x000000271e257211 */ /* 0x000fc600028f0eff */
[C---:B------:R-:W-:Y:S01]  /*2cc0*/  IMAD R58, R25.reuse, 0x2, R48 ;  /* 0x00000002193a7824 */ /* 0x040fe200078e0230 */
[----:B------:R-:W-:Y:S03]  /*2cd0*/  STSM.16.M88.4 [R24], R8 ;  /* 0x0000000818007844 */ /* 0x000fe60000000200 */
[C---:B------:R-:W-:Y:S01]  /*2ce0*/  IMAD R52, R25.reuse, 0x2, R58 ;  /* 0x0000000219347824 */ /* 0x040fe200078e023a */
[----:B------:R-:W-:Y:S03]  /*2cf0*/  BAR.SYNC.DEFER_BLOCKING 0x0 ;  /* 0x0000000000007b1d */ /* 0x000fe60000010000 */
[----:B------:R-:W-:-:S05]  /*2d00*/  IMAD R38, R25, 0x2, R52 ;  /* 0x0000000219267824 */ /* 0x000fca00078e0234 */
[----:B------:R-:W-:Y:S02]  /*2d10*/  LEA R60, R25, R38, 0x1 ;  /* 0x00000026193c7211 */ /* 0x000fe400078e08ff */
[----:B0-----:R-:W-:-:S03]  /*2d20*/  PRMT R31, R4, 0x7632, R31 ;  /* 0x00007632041f7816 */ /* 0x001fc6000000001f */
[----:B------:R-:W-:-:S04]  /*2d30*/  IMAD R62, R25, 0x2, R60 ;  /* 0x00000002193e7824 */ /* 0x000fc800078e023c */
[----:B------:R-:W-:-:S04]  /*2d40*/  IMAD R64, R25, 0x2, R62 ;  /* 0x0000000219407824 */ /* 0x000fc800078e023e */
[C---:B------:R-:W-:Y:S01]  /*2d50*/  IMAD R66, R25.reuse, 0x2, R64 ;  /* 0x0000000219427824 */ /* 0x040fe200078e0240 */
[----:B------:R-:W0:Y:S03]  /*2d60*/  LDS.128 R8, [R27] ;  /* 0x000000001b087984 */ /* 0x000e260000000c00 */
[C---:B------:R-:W-:Y:S01]  /*2d70*/  IMAD R26, R25.reuse, 0x2, R66 ;  /* 0x00000002191a7824 */ /* 0x040fe200078e0242 */
[----:B------:R-:W-:Y:S03]  /*2d80*/  BAR.SYNC.DEFER_BLOCKING 0x0 ;  /* 0x0000000000007b1d */ /* 0x000fe60000010000 */
[----:B------:R-:W-:-:S04]  /*2d90*/  IMAD R28, R25, 0x2, R26 ;  /* 0x00000002191c7824 */ /* 0x000fc800078e021a */
[----:B------:R-:W-:-:S04]  /*2da0*/  IMAD R72, R25, 0x2, R28 ;  /* 0x0000000219487824 */ /* 0x000fc800078e021c */
[----:B------:R-:W-:-:S04]  /*2db0*/  IMAD R74, R25, 0x2, R72 ;  /* 0x00000002194a7824 */ /* 0x000fc800078e0248 */
[----:B------:R-:W-:-:S05]  /*2dc0*/  IMAD R76, R25, 0x2, R74 ;  /* 0x00000002194c7824 */ /* 0x000fca00078e024a */
[----:B------:R-:W-:-:S05]  /*2dd0*/  LEA R78, R25, R76, 0x1 ;  /* 0x0000004c194e7211 */ /* 0x000fca00078e08ff */
[C---:B------:R-:W-:Y:S01]  /*2de0*/  IMAD R80, R25.reuse, 0x2, R78 ;  /* 0x0000000219507824 */ /* 0x040fe200078e024e */
[----:B------:R-:W-:Y:S03]  /*2df0*/  STSM.16.M88.4 [R24], R12 ;  /* 0x0000000c18007844 */ /* 0x000fe60000000200 */
[C---:B------:R-:W-:Y:S01]  /*2e00*/  IMAD R82, R25.reuse, 0x2, R80 ;  /* 0x0000000219527824 */ /* 0x040fe200078e0250 */
[----:B------:R-:W-:Y:S03]  /*2e10*/  BAR.SYNC.DEFER_BLOCKING 0x0 ;  /* 0x0000000000007b1d */ /* 0x000fe60000010000 */
[----:B------:R-:W-:Y:S01]  /*2e20*/  IMAD R84, R25, 0x2, R82 ;  /* 0x0000000219547824 */ /* 0x000fe200078e0252 */
[----:B0-----:R-:W-:Y:S02]  /*2e30*/  PRMT R63, R8, 0x7632, R63 ;  /* 0x00007632083f7816 */ /* 0x001fe4000000003f */
[----:B------:R-:W-:Y:S01]  /*2e40*/  PRMT R65, R9, 0x7632, R65 ;  /* 0x0000763209417816 */ /* 0x000fe20000000041 */
[----:B------:R-:W0:Y:S01]  /*2e50*/  LDS.128 R12, [R27] ;  /* 0x000000001b0c7984 */ /* 0x000e220000000c00 */
[----:B------:R-:W-:Y:S06]  /*2e60*/  BAR.SYNC.DEFER_BLOCKING 0x0 ;  /* 0x0000000000007b1d */ /* 0x000fec0000010000 */
[----:B------:R1:W-:Y:S02]  /*2e70*/  STSM.16.M88.4 [R24], R20 ;  /* 0x0000001418007844 */ /* 0x0003e40000000200 */
[----:B------:R-:W-:Y:S01]  /*2e80*/  BAR.SYNC.DEFER_BLOCKING 0x0 ;  /* 0x0000000000007b1d */ /* 0x000fe20000010000 */
[----:B-1----:R-:W-:-:S02]  /*2e90*/  LEA R20, P3, R40, R29, 0x1 ;  /* 0x0000001d28147211 */ /* 0x002fc400078608ff */
[----:B------:R-:W-:Y:S02]  /*2ea0*/  LEA R22, P4, R42, R29, 0x1 ;  /* 0x0000001d2a167211 */ /* 0x000fe400078808ff */
[-C--:B------:R-:W-:Y:S02]  /*2eb0*/  LEA.HI.X.SX32 R21, R40, R39.reuse, 0x1, P3 ;  /* 0x0000002728157211 */ /* 0x080fe400018f0eff */
[----:B------:R-:W-:Y:S02]  /*2ec0*/  LEA.HI.X.SX32 R23, R42, R39, 0x1, P4 ;  /* 0x000000272a177211 */ /* 0x000fe400020f0eff */
[-C--:B------:R-:W-:Y:S02]  /*2ed0*/  LEA R30, P4, R50, R29.reuse, 0x1 ;  /* 0x0000001d321e7211 */ /* 0x080fe400078808ff */
[----:B------:R-:W-:Y:S01]  /*2ee0*/  PRMT R24, R5, 0x7632, R24 ;  /* 0x0000763205187816 */ /* 0x000fe20000000018 */
[----:B------:R1:W-:Y:S04]  /*2ef0*/  STG.E.U16 desc[UR20][R32.64], R4 ;  /* 0x0000000420007986 */ /* 0x0003e8000c101514 */
[----:B------:R2:W-:Y:S04]  /*2f00*/  STG.E.U16 desc[UR20][R34.64], R5 ;  /* 0x0000000522007986 */ /* 0x0005e8000c101514 */
[----:B------:R-:W-:Y:S01]  /*2f10*/  STG.E.U16 desc[UR20][R36.64], R6 ;  /* 0x0000000624007986 */ /* 0x000fe2000c101514 */
[----:B-1----:R-:W-:-:S03]  /*2f20*/  LEA R4, P3, R44, R29, 0x1 ;  /* 0x0000001d2c047211 */ /* 0x002fc600078608ff */
[----:B------:R-:W-:Y:S01]  /*2f30*/  STG.E.U16 desc[UR20][R20.64], R7 ;  /* 0x0000000714007986 */ /* 0x000fe2000c101514 */
[----:B------:R-:W-:Y:S02]  /*2f40*/  PRMT R33, R6, 0x7632, R33 ;  /* 0x0000763206217816 */ /* 0x000fe40000000021 */
[----:B--2---:R-:W-:Y:S01]  /*2f50*/  LEA.HI.X.SX32 R5, R44, R39, 0x1, P3 ;  /* 0x000000272c057211 */ /* 0x004fe200018f0eff */
[----:B------:R1:W-:Y:S01]  /*2f60*/  STG.E.U16 desc[UR20][R22.64], R31 ;  /* 0x0000001f16007986 */ /* 0x0003e2000c101514 */
[----:B------:R-:W-:Y:S02]  /*2f70*/  LEA R32, P3, R54, R29, 0x1 ;  /* 0x0000001d36207211 */ /* 0x000fe400078608ff */
[----:B------:R-:W-:Y:S01]  /*2f80*/  PRMT R34, R7, 0x7632, R34 ;  /* 0x0000763207227816 */ /* 0x000fe20000000022 */
[----:B------:R-:W-:Y:S01]  /*2f90*/  STG.E.U16 desc[UR20][R4.64], R24 ;  /* 0x0000001804007986 */ /* 0x000fe2000c101514 */
[----:B-1----:R-:W-:Y:S02]  /*2fa0*/  LEA.HI.X.SX32 R31, R50, R39, 0x1, P4 ;  /* 0x00000027321f7211 */ /* 0x002fe400020f0eff */
[----:B------:R-:W-:-:S02]  /*2fb0*/  LEA R6, P4, R56, R29, 0x1 ;  /* 0x0000001d38067211 */ /* 0x000fc400078808ff */
[----:B------:R-:W-:Y:S01]  /*2fc0*/  LEA R22, P5, R70, R29, 0x1 ;  /* 0x0000001d46167211 */ /* 0x000fe200078a08ff */
[----:B------:R1:W-:Y:S01]  /*2fd0*/  STG.E.U16 desc[UR20][R30.64], R33 ;  /* 0x000000211e007986 */ /* 0x0003e2000c101514 */
[-C--:B------:R-:W-:Y:S02]  /*2fe0*/  LEA.HI.X.SX32 R7, R56, R39.reuse, 0x1, P4 ;  /* 0x0000002738077211 */ /* 0x080fe400020f0eff */
[-C--:B------:R-:W-:Y:S02]  /*2ff0*/  LEA.HI.X.SX32 R23, R70, R39.reuse, 0x1, P5 ;  /* 0x0000002746177211 */ /* 0x080fe400028f0eff */
[----:B-1----:R-:W-:Y:S02]  /*3000*/  LEA.HI.X.SX32 R33, R54, R39, 0x1, P3 ;  /* 0x0000002736217211 */ /* 0x002fe400018f0eff */
[-C--:B------:R-:W-:Y:S02]  /*3010*/  LEA R20, P3, R68, R29.reuse, 0x1 ;  /* 0x0000001d44147211 */ /* 0x080fe400078608ff */
[----:B------:R-:W-:Y:S01]  /*3020*/  LEA R30, P4, R48, R29, 0x1 ;  /* 0x0000001d301e7211 */ /* 0x000fe200078808ff */
[----:B------:R1:W-:Y:S01]  /*3030*/  STG.E.U16 desc[UR20][R32.64], R34 ;  /* 0x0000002220007986 */ /* 0x0003e2000c101514 */
[----:B------:R-:W-:Y:S01]  /*3040*/  LEA.HI.X.SX32 R21, R68, R39, 0x1, P3 ;  /* 0x0000002744157211 */ /* 0x000fe200018f0eff */
[C---:B------:R-:W-:Y:S01]  /*3050*/  IMAD R68, R25.reuse, 0x2, R84 ;  /* 0x0000000219447824 */ /* 0x040fe200078e0254 */
[----:B------:R-:W-:Y:S01]  /*3060*/  LEA R24, P3, R46, R29, 0x1 ;  /* 0x0000001d2e187211 */ /* 0x000fe200078608ff */
[----:B------:R2:W-:Y:S01]  /*3070*/  STG.E.U16 desc[UR20][R6.64], R8 ;  /* 0x0000000806007986 */ /* 0x0005e2000c101514 */
[----:B------:R-:W-:Y:S01]  /*3080*/  LEA.HI.X.SX32 R31, R48, R39, 0x1, P4 ;  /* 0x00000027301f7211 */ /* 0x000fe200020f0eff */
[----:B------:R-:W-:-:S02]  /*3090*/  IMAD R70, R25, 0x2, R68 ;  /* 0x0000000219467824 */ /* 0x000fc400078e0244 */
[----:B------:R-:W3:Y:S02]  /*30a0*/  LDS.128 R4, [R27] ;  /* 0x000000001b047984 */ /* 0x000ee40000000c00 */
[----:B------:R-:W-:Y:S01]  /*30b0*/  IMAD R86, R25, 0x2, R70 ;  /* 0x0000000219567824 */ /* 0x000fe200078e0246 */
[----:B------:R-:W-:Y:S01]  /*30c0*/  LEA.HI.X.SX32 R25, R46, R39, 0x1, P3 ;  /* 0x000000272e197211 */ /* 0x000fe200018f0eff */
[----:B------:R4:W-:Y:S01]  /*30d0*/  STG.E.U16 desc[UR20][R20.64], R9 ;  /* 0x0000000914007986 */ /* 0x0009e2000c101514 */
[-C--:B-1----:R-:W-:Y:S02]  /*30e0*/  LEA R32, P5, R58, R29.reuse, 0x1 ;  /* 0x0000001d3a207211 */ /* 0x082fe400078a08ff */
[-C--:B------:R-:W-:Y:S01]  /*30f0*/  LEA R34, P6, R52, R29.reuse, 0x1 ;  /* 0x0000001d34227211 */ /* 0x080fe200078c08ff */
[----:B------:R1:W-:Y:S01]  /*3100*/  STG.E.U16 desc[UR20][R22.64], R10 ;  /* 0x0000000a16007986 */ /* 0x0003e2000c101514 */
[----:B--2---:R-:W-:Y:S02]  /*3110*/  LEA R8, P3, R38, R29, 0x1 ;  /* 0x0000001d26087211 */ /* 0x004fe400078608ff */
[-C--:B------:R-:W-:Y:S01]  /*3120*/  LEA.HI.X.SX32 R33, R58, R39.reuse, 0x1, P5 ;  /* 0x000000273a217211 */ /* 0x080fe200028f0eff */
[----:B------:R-:W-:Y:S01]  /*3130*/  STG.E.U16 desc[UR20][R24.64], R11 ;  /* 0x0000000b18007986 */ /* 0x000fe2000c101514 */
[----:B------:R-:W-:-:S02]  /*3140*/  LEA.HI.X.SX32 R35, R52, R39, 0x1, P6 ;  /* 0x0000002734237211 */ /* 0x000fc400030f0eff */
[-C--:B------:R-:W-:Y:S01]  /*3150*/  LEA R36, P6, R64, R29.reuse, 0x1 ;  /* 0x0000001d40247211 */ /* 0x080fe200078c08ff */
[----:B------:R-:W-:Y:S01]  /*3160*/  STG.E.U16 desc[UR20][R30.64], R63 ;  /* 0x0000003f1e007986 */ /* 0x000fe2000c101514 */
[----:B----4-:R-:W-:Y:S02]  /*3170*/  LEA R20, P4, R60, R29, 0x1 ;  /* 0x0000001d3c147211 */ /* 0x010fe400078808ff */
[-C--:B------:R-:W-:Y:S01]  /*3180*/  LEA.HI.X.SX32 R9, R38, R39.reuse, 0x1, P3 ;  /* 0x0000002726097211 */ /* 0x080fe200018f0eff */
[----:B------:R-:W-:Y:S01]  /*3190*/  STG.E.U16 desc[UR20][R32.64], R65 ;  /* 0x0000004120007986 */ /* 0x000fe2000c101514 */
[----:B------:R-:W-:Y:S02]  /*31a0*/  LEA.HI.X.SX32 R21, R60, R39, 0x1, P4 ;  /* 0x000000273c157211 */ /* 0x000fe400020f0eff */
[-C--:B------:R-:W-:Y:S02]  /*31b0*/  LEA R42, P4, R26, R29.reuse, 0x1 ;  /* 0x0000001d1a2a7211 */ /* 0x080fe400078808ff */
[----:B-1----:R-:W-:-:S02]  /*31c0*/  LEA R22, P5, R62, R29, 0x1 ;  /* 0x0000001d3e167211 */ /* 0x002fc400078a08ff */
[----:B------:R-:W-:Y:S02]  /*31d0*/  LEA R40, P3, R66, R29, 0x1 ;  /* 0x0000001d42287211 */ /* 0x000fe400078608ff */
[-C--:B------:R-:W-:Y:S02]  /*31e0*/  LEA.HI.X.SX32 R43, R26, R39.reuse, 0x1, P4 ;  /* 0x000000271a2b7211 */ /* 0x080fe400020f0eff */
[----:B------:R-:W-:Y:S02]  /*31f0*/  PRMT R10, R10, 0x7632, R10 ;  /* 0x000076320a0a7816 */ /* 0x000fe4000000000a */
[----:B------:R-:W-:Y:S02]  /*3200*/  PRMT R26, R11, 0x7632, R26 ;  /* 0x000076320b1a7816 */ /* 0x000fe4000000001a */
[----:B------:R-:W-:Y:S01]  /*3210*/  LEA.HI.X.SX32 R23, R62, R39, 0x1, P5 ;  /* 0x000000273e177211 */ /* 0x000fe200028f0eff */
[----:B------:R-:W-:Y:S01]  /*3220*/  STG.E.U16 desc[UR20][R34.64], R10 ;  /* 0x0000000a22007986 */ /* 0x000fe2000c101514 */
[----:B------:R-:W-:-:S02]  /*3230*/  LEA R44, P5, R28, R29, 0x1 ;  /* 0x0000001d1c2c7211 */ /* 0x000fc400078a08ff */
[-C--:B------:R-:W-:Y:S01]  /*3240*/  LEA.HI.X.SX32 R41, R66, R39.reuse, 0x1, P3 ;  /* 0x0000002742297211 */ /* 0x080fe200018f0eff */
[----:B------:R1:W-:Y:S01]  /*3250*/  STG.E.U16 desc[UR20][R8.64], R26 ;  /* 0x0000001a08007986 */ /* 0x0003e2000c101514 */
[----:B------:R-:W-:Y:S02]  /*3260*/  LEA.HI.X.SX32 R37, R64, R39, 0x1, P6 ;  /* 0x0000002740257211 */ /* 0x000fe400030f0eff */
[-C--:B------:R-:W-:Y:S01]  /*3270*/  LEA R48, P3, R74, R29.reuse, 0x1 ;  /* 0x0000001d4a307211 */ /* 0x080fe200078608ff */
[----:B0-----:R0:W-:Y:S01]  /*3280*/  STG.E.U16 desc[UR20][R20.64], R12 ;  /* 0x0000000c14007986 */ /* 0x0011e2000c101514 */
[-C--:B------:R-:W-:Y:S02]  /*3290*/  LEA R46, P6, R72, R29.reuse, 0x1 ;  /* 0x0000001d482e7211 */ /* 0x080fe400078c08ff */
[----:B------:R-:W-:Y:S01]  /*32a0*/  LEA R50, P4, R76, R29, 0x1 ;  /* 0x0000001d4c327211 */ /* 0x000fe200078808ff */
[----:B------:R2:W-:Y:S01]  /*32b0*/  STG.E.U16 desc[UR20][R22.64], R13 ;  /* 0x0000000d16007986 */ /* 0x0005e2000c101514 */
[----:B------:R-:W-:-:S02]  /*32c0*/  LEA.HI.X.SX32 R45, R28, R39, 0x1, P5 ;  /* 0x000000271c2d7211 */ /* 0x000fc400028f0eff */
[----:B------:R-:W-:Y:S01]  /*32d0*/  LEA R52, P5, R78, R29, 0x1 ;  /* 0x0000001d4e347211 */ /* 0x000fe200078a08ff */
[----:B------:R4:W-:Y:S01]  /*32e0*/  STG.E.U16 desc[UR20][R36.64], R14 ;  /* 0x0000000e24007986 */ /* 0x0009e2000c101514 */
[-C--:B------:R-:W-:Y:S01]  /*32f0*/  LEA.HI.X.SX32 R49, R74, R39.reuse, 0x1, P3 ;  /* 0x000000274a317211 */ /* 0x080fe200018f0eff */
[----:B-1----:R-:W1:Y:S01]  /*3300*/  LDC.64 R8, c[0x0][0x230] ;  /* 0x00008c00ff087b82 */ /* 0x002e620000000a00 */
[----:B------:R-:W-:Y:S01]  /*3310*/  LEA.HI.X.SX32 R47, R72, R39, 0x1, P6 ;  /* 0x00000027482f7211 */ /* 0x000fe200030f0eff */
[----:B------:R-:W-:Y:S01]  /*3320*/  STG.E.U16 desc[UR20][R40.64], R15 ;  /* 0x0000000f28007986 */ /* 0x000fe2000c101514 */
[----:B0-----:R-:W-:Y:S02]  /*3330*/  PRMT R21, R12, 0x7632, R21 ;  /* 0x000076320c157816 */ /* 0x001fe40000000015 */
[-C--:B------:R-:W-:Y:S02]  /*3340*/  LEA R56, P3, R82, R29.reuse, 0x1 ;  /* 0x0000001d52387211 */ /* 0x080fe400078608ff */
[----:B--2---:R-:W-:Y:S01]  /*3350*/  PRMT R23, R13, 0x7632, R23 ;  /* 0x000076320d177816 */ /* 0x004fe20000000017 */
[----:B------:R-:W-:Y:S01]  /*3360*/  STG.E.U16 desc[UR20][R42.64], R21 ;  /* 0x000000152a007986 */ /* 0x000fe2000c101514 */
[----:B------:R-:W-:-:S02]  /*3370*/  LEA R54, P6, R80, R29, 0x1 ;  /* 0x0000001d50367211 */ /* 0x000fc400078c08ff */
[----:B------:R-:W-:Y:S01]  /*3380*/  PRMT R25, R14, 0x7632, R25 ;  /* 0x000076320e197816 */ /* 0x000fe20000000019 */
[----:B------:R-:W-:Y:S01]  /*3390*/  STG.E.U16 desc[UR20][R44.64], R23 ;  /* 0x000000172c007986 */ /* 0x000fe2000c101514 */
[----:B------:R-:W-:Y:S02]  /*33a0*/  LEA.HI.X.SX32 R51, R76, R39, 0x1, P4 ;  /* 0x000000274c337211 */ /* 0x000fe400020f0eff */
[----:B------:R-:W-:Y:S01]  /*33b0*/  PRMT R24, R15, 0x7632, R24 ;  /* 0x000076320f187816 */ /* 0x000fe20000000018 */
[----:B------:R-:W-:Y:S01]  /*33c0*/  STG.E.U16 desc[UR20][R46.64], R25 ;  /* 0x000000192e007986 */ /* 0x000fe2000c101514 */
[----:B------:R-:W-:Y:S02]  /*33d0*/  LEA R28, P4, R84, R29, 0x1 ;  /* 0x0000001d541c7211 */ /* 0x000fe400078808ff */
[----:B------:R-:W-:Y:S01]  /*33e0*/  LEA.HI.X.SX32 R53, R78, R39, 0x1, P5 ;  /* 0x000000274e357211 */ /* 0x000fe200028f0eff */
[----:B------:R-:W-:Y:S01]  /*33f0*/  STG.E.U16 desc[UR20][R48.64], R24 ;  /* 0x0000001830007986 */ /* 0x000fe2000c101514 */
[----:B------:R-:W-:-:S02]  /*3400*/  LEA R58, P5, R68, R29, 0x1 ;  /* 0x0000001d443a7211 */ /* 0x000fc400078a08ff */
[-C--:B------:R-:W-:Y:S01]  /*3410*/  LEA.HI.X.SX32 R57, R82, R39.reuse, 0x1, P3 ;  /* 0x0000002752397211 */ /* 0x080fe200018f0eff */
[----:B---3--:R0:W-:Y:S01]  /*3420*/  STG.E.U16 desc[UR20][R50.64], R4 ;  /* 0x0000000432007986 */ /* 0x0081e2000c101514 */
[----:B------:R-:W-:Y:S02]  /*3430*/  LEA.HI.X.SX32 R55, R80, R39, 0x1, P6 ;  /* 0x0000002750377211 */ /* 0x000fe400030f0eff */
[-C--:B------:R-:W-:Y:S01]  /*3440*/  LEA R60, P3, R70, R29.reuse, 0x1 ;  /* 0x0000001d463c7211 */ /* 0x080fe200078608ff */
[----:B------:R2:W-:Y:S01]  /*3450*/  STG.E.U16 desc[UR20][R52.64], R5 ;  /* 0x0000000534007986 */ /* 0x0005e2000c101514 */
[----:B------:R-:W-:Y:S02]  /*3460*/  LEA R38, P6, R86, R29, 0x1 ;  /* 0x0000001d56267211 */ /* 0x000fe400078c08ff */
[----:B------:R-:W-:Y:S01]  /*3470*/  LEA.HI.X.SX32 R29, R84, R39, 0x1, P4 ;  /* 0x00000027541d7211 */ /* 0x000fe200020f0eff */
[----:B------:R3:W-:Y:S01]  /*3480*/  STG.E.U16 desc[UR20][R54.64], R6 ;  /* 0x0000000636007986 */ /* 0x0007e2000c101514 */
[----:B----4-:R-:W-:-:S02]  /*3490*/  PRMT R14, R4, 0x7632, R14 ;  /* 0x00007632040e7816 */ /* 0x010fc4000000000e */
[-C--:B------:R-:W-:Y:S01]  /*34a0*/  LEA.HI.X.SX32 R59, R68, R39.reuse, 0x1, P5 ;  /* 0x00000027443b7211 */ /* 0x080fe200028f0eff */
[----:B------:R4:W-:Y:S01]  /*34b0*/  STG.E.U16 desc[UR20][R56.64], R7 ;  /* 0x0000000738007986 */ /* 0x0009e2000c101514 */
[----:B------:R-:W-:Y:S01]  /*34c0*/  PRMT R10, R5, 0x7632, R10 ;  /* 0x00007632050a7816 */ /* 0x000fe2000000000a */
[----:B0-----:R-:W-:Y:S01]  /*34d0*/  FFMA R4, R19, 0.69314718246459960938, R16 ;  /* 0x3f31721813047823 */ /* 0x001fe20000000010 */
[-C--:B------:R-:W-:Y:S01]  /*34e0*/  LEA.HI.X.SX32 R61, R70, R39.reuse, 0x1, P3 ;  /* 0x00000027463d7211 */ /* 0x080fe200018f0eff */
[----:B------:R4:W-:Y:S01]  /*34f0*/  STG.E.U16 desc[UR20][R28.64], R14 ;  /* 0x0000000e1c007986 */ /* 0x0009e2000c101514 */
[----:B------:R-:W-:Y:S01]  /*3500*/  PRMT R30, R6, 0x7632, R30 ;  /* 0x00007632061e7816 */ /* 0x000fe2000000001e */
[----:B--2---:R-:W-:Y:S01]  /*3510*/  FFMA R5, R18, 0.69314718246459960938, R3 ;  /* 0x3f31721812057823 */ /* 0x004fe20000000003 */
[----:B------:R-:W-:Y:S01]  /*3520*/  LEA.HI.X.SX32 R39, R86, R39, 0x1, P6 ;  /* 0x0000002756277211 */ /* 0x000fe200030f0eff */
[----:B------:R4:W-:Y:S01]  /*3530*/  STG.E.U16 desc[UR20][R58.64], R10 ;  /* 0x0000000a3a007986 */ /* 0x0009e2000c101514 */
[----:B------:R-:W-:Y:S01]  /*3540*/  PRMT R11, R7, 0x7632, R11 ;  /* 0x00007632070b7816 */ /* 0x000fe2000000000b */
[----:B------:R-:W-:Y:S01]  /*3550*/  IMAD.SHL.U32 R3, R0, 0x4, RZ ;  /* 0x0000000400037824 */ /* 0x000fe200078e00ff */
[----:B---3--:R-:W-:Y:S01]  /*3560*/  LOP3.LUT R6, R2, 0x3f8, RZ, 0xc0, !PT ;  /* 0x000003f802067812 */ /* 0x008fe200078ec0ff */
[----:B------:R4:W-:Y:S01]  /*3570*/  STG.E.U16 desc[UR20][R60.64], R30 ;  /* 0x0000001e3c007986 */ /* 0x0009e2000c101514 */
[----:B------:R-:W-:-:S02]  /*3580*/  IMAD.HI R0, R0, 0x4, RZ ;  /* 0x0000000400007827 */ /* 0x000fc400078e02ff */
[----:B-1----:R-:W-:Y:S01]  /*3590*/  IADD3 R2, P1, P2, R3, UR6, R8 ;  /* 0x0000000603027c10 */ /* 0x002fe2000fa3e008 */
[----:B------:R4:W-:Y:S03]  /*35a0*/  STG.E.U16 desc[UR20][R38.64], R11 ;  /* 0x0000000b26007986 */ /* 0x0009e6000c101514 */
[----:B------:R-:W-:Y:S01]  /*35b0*/  IADD3.X R3, R0, UR5, R9, P1, P2 ;  /* 0x0000000500037c10 */ /* 0x000fe20008fe4409 */
[----:B------:R-:W-:Y:S06]  /*35c0*/  BAR.SYNC.DEFER_BLOCKING 0x0 ;  /* 0x0000000000007b1d */ /* 0x000fec0000010000 */
[----:B------:R4:W-:Y:S02]  /*35d0*/  STS.64 [R6+UR7], R4 ;  /* 0x0000000406007988 */ /* 0x0009e40008000a07 */
[----:B------:R-:W-:Y:S06]  /*35e0*/  BAR.SYNC.DEFER_BLOCKING 0x0 ;  /* 0x0000000000007b1d */ /* 0x000fec0000010000 */
[----:B------:R-:W-:Y:S05]  /*35f0*/  @P0 EXIT ;  /* 0x000000000000094d */ /* 0x000fea0003800000 */
[----:B------:R-:W0:Y:S04]  /*3600*/  LDS R17, [R17] ;  /* 0x0000000011117984 */ /* 0x000e280000000800 */
[----:B0-----:R-:W-:Y:S01]  /*3610*/  STG.E desc[UR20][R2.64], R17 ;  /* 0x0000001102007986 */ /* 0x001fe2000c101914 */
[----:B------:R-:W-:Y:S05]  /*3620*/  EXIT ;  /* 0x000000000000794d */ /* 0x000fea0003800000 */
.L_x_2:
[----:B------:R-:W-:-:S00]  /*3630*/  BRA `(.L_x_2) ;  /* 0xfffffffc00fc7947 */ /* 0x000fc0000383ffff */
[----:B------:R-:W-:-:S00]  /*3640*/  NOP ;  /* 0x0000000000007918 */ /* 0x000fc00000000000 */
        /* <DEDUP_REMOVED lines=11> */
.L_x_3:


//--------------------- .nv.global.init           --------------------------
	.section	.nv.global.init,"aw",@progbits
.nv.global.init:
	.type		_$_str,@object
	.size		_$_str,(.L_0 - _$_str)
_$_str:
        /*0000*/ 	.byte	0x5f, 0x5f, 0x43, 0x55, 0x44, 0x41, 0x5f, 0x46, 0x54, 0x5a, 0x00
.L_0:


//--------------------- .nv.shared.attn_fwd       --------------------------
	.section	.nv.shared.attn_fwd,"aw",@nobits
	.sectionflags	@""
	.align	16
	.zero		1024


//--------------------- .nv.shared.reserved.0     --------------------------
	.section	.nv.shared.reserved.0,"aw",@nobits
	.weak		__nv_reservedSMEM_offset_0_alias
	.size		__nv_reservedSMEM_offset_0_alias, 0, 0
	.other		__nv_reservedSMEM_offset_0_alias,@"STO_CUDA_RESERVED_SHARED STV_DEFAULT"
__nv_reservedSMEM_offset_0_alias:
	.zero		0


//--------------------- .nv.constant0.attn_fwd    --------------------------
	.section	.nv.constant0.attn_fwd,"a",@progbits
	.sectionflags	@""
	.align	4
.nv.constant0.attn_fwd:
	.zero		664


//--------------------- SYMBOLS --------------------------

	.type		.nv.reservedSmem.offset0,@object
	.size		.nv.reservedSmem.offset0,0x4
